//
// Generated by NVIDIA NVVM Compiler
//
// Compiler Build ID: CL-36424714
// Cuda compilation tools, release 13.0, V13.0.88
// Based on NVVM 20.0.0
//

.version 9.0
.target sm_100
.address_size 64

	// .globl	_Z7GridMaxiPKfPf
.extern .shared .align 16 .b8 sdata[];
.extern .shared .align 16 .b8 smem[];
.extern .shared .align 16 .b8 shist[];

.visible .entry _Z7GridMaxiPKfPf(
	.param .u32 _Z7GridMaxiPKfPf_param_0,
	.param .u64 .ptr .align 1 _Z7GridMaxiPKfPf_param_1,
	.param .u64 .ptr .align 1 _Z7GridMaxiPKfPf_param_2
)
{
	.reg .pred 	%p<14>;
	.reg .b32 	%r<15>;
	.reg .b32 	%f<23>;
	.reg .b64 	%rd<9>;

	ld.param.u32 	%r8, [_Z7GridMaxiPKfPf_param_0];
	ld.param.u64 	%rd1, [_Z7GridMaxiPKfPf_param_1];
	ld.param.u64 	%rd2, [_Z7GridMaxiPKfPf_param_2];
	mov.u32 	%r1, %ctaid.x;
	mov.u32 	%r14, %ntid.x;
	mov.u32 	%r3, %tid.x;
	mad.lo.s32 	%r4, %r1, %r14, %r3;
	setp.ge.u32 	%p1, %r4, %r8;
	shl.b32 	%r9, %r3, 2;
	mov.u32 	%r10, sdata;
	add.s32 	%r5, %r10, %r9;
	@%p1 bra 	$L__BB0_2;
	cvta.to.global.u64 	%rd3, %rd1;
	mul.wide.u32 	%rd4, %r4, 4;
	add.s64 	%rd5, %rd3, %rd4;
	ld.global.f32 	%f2, [%rd5];
	st.shared.f32 	[%r5], %f2;
	bra.uni 	$L__BB0_3;
$L__BB0_2:
	mov.b32 	%r11, 0;
	st.shared.u32 	[%r5], %r11;
$L__BB0_3:
	bar.sync 	0;
	setp.lt.u32 	%p2, %r14, 66;
	@%p2 bra 	$L__BB0_8;
$L__BB0_4:
	mov.u32 	%r6, %r14;
	shr.u32 	%r14, %r6, 1;
	setp.ge.u32 	%p3, %r3, %r14;
	@%p3 bra 	$L__BB0_7;
	ld.shared.f32 	%f3, [%r5];
	shl.b32 	%r12, %r14, 2;
	add.s32 	%r13, %r5, %r12;
	ld.shared.f32 	%f1, [%r13];
	setp.geu.f32 	%p4, %f3, %f1;
	@%p4 bra 	$L__BB0_7;
	st.shared.f32 	[%r5], %f1;
$L__BB0_7:
	bar.sync 	0;
	setp.gt.u32 	%p5, %r6, 131;
	@%p5 bra 	$L__BB0_4;
$L__BB0_8:
	setp.gt.u32 	%p6, %r3, 31;
	@%p6 bra 	$L__BB0_23;
	ld.volatile.shared.f32 	%f4, [%r5];
	ld.volatile.shared.f32 	%f5, [%r5+128];
	setp.geu.f32 	%p7, %f4, %f5;
	@%p7 bra 	$L__BB0_11;
	ld.volatile.shared.f32 	%f6, [%r5+128];
	st.volatile.shared.f32 	[%r5], %f6;
$L__BB0_11:
	ld.volatile.shared.f32 	%f7, [%r5];
	ld.volatile.shared.f32 	%f8, [%r5+64];
	setp.geu.f32 	%p8, %f7, %f8;
	@%p8 bra 	$L__BB0_13;
	ld.volatile.shared.f32 	%f9, [%r5+64];
	st.volatile.shared.f32 	[%r5], %f9;
$L__BB0_13:
	ld.volatile.shared.f32 	%f10, [%r5];
	ld.volatile.shared.f32 	%f11, [%r5+32];
	setp.geu.f32 	%p9, %f10, %f11;
	@%p9 bra 	$L__BB0_15;
	ld.volatile.shared.f32 	%f12, [%r5+32];
	st.volatile.shared.f32 	[%r5], %f12;
$L__BB0_15:
	ld.volatile.shared.f32 	%f13, [%r5];
	ld.volatile.shared.f32 	%f14, [%r5+16];
	setp.geu.f32 	%p10, %f13, %f14;
	@%p10 bra 	$L__BB0_17;
	ld.volatile.shared.f32 	%f15, [%r5+16];
	st.volatile.shared.f32 	[%r5], %f15;
$L__BB0_17:
	ld.volatile.shared.f32 	%f16, [%r5];
	ld.volatile.shared.f32 	%f17, [%r5+8];
	setp.geu.f32 	%p11, %f16, %f17;
	@%p11 bra 	$L__BB0_19;
	ld.volatile.shared.f32 	%f18, [%r5+8];
	st.volatile.shared.f32 	[%r5], %f18;
$L__BB0_19:
	ld.volatile.shared.f32 	%f19, [%r5];
	ld.volatile.shared.f32 	%f20, [%r5+4];
	setp.geu.f32 	%p12, %f19, %f20;
	@%p12 bra 	$L__BB0_21;
	ld.volatile.shared.f32 	%f21, [%r5+4];
	st.volatile.shared.f32 	[%r5], %f21;
$L__BB0_21:
	setp.ne.s32 	%p13, %r3, 0;
	@%p13 bra 	$L__BB0_23;
	ld.shared.f32 	%f22, [sdata];
	cvta.to.global.u64 	%rd6, %rd2;
	mul.wide.u32 	%rd7, %r1, 4;
	add.s64 	%rd8, %rd6, %rd7;
	st.global.f32 	[%rd8], %f22;
$L__BB0_23:
	ret;

}
	// .globl	_Z17Rhistogram_atomicPKfffijPf
.visible .entry _Z17Rhistogram_atomicPKfffijPf(
	.param .u64 .ptr .align 1 _Z17Rhistogram_atomicPKfffijPf_param_0,
	.param .f32 _Z17Rhistogram_atomicPKfffijPf_param_1,
	.param .f32 _Z17Rhistogram_atomicPKfffijPf_param_2,
	.param .u32 _Z17Rhistogram_atomicPKfffijPf_param_3,
	.param .u32 _Z17Rhistogram_atomicPKfffijPf_param_4,
	.param .u64 .ptr .align 1 _Z17Rhistogram_atomicPKfffijPf_param_5
)
{
	.reg .pred 	%p<8>;
	.reg .b32 	%r<22>;
	.reg .b32 	%f<30>;
	.reg .b64 	%rd<9>;

	ld.param.u64 	%rd1, [_Z17Rhistogram_atomicPKfffijPf_param_0];
	ld.param.f32 	%f2, [_Z17Rhistogram_atomicPKfffijPf_param_1];
	ld.param.f32 	%f3, [_Z17Rhistogram_atomicPKfffijPf_param_2];
	ld.param.u32 	%r5, [_Z17Rhistogram_atomicPKfffijPf_param_3];
	ld.param.u32 	%r6, [_Z17Rhistogram_atomicPKfffijPf_param_4];
	ld.param.u64 	%rd2, [_Z17Rhistogram_atomicPKfffijPf_param_5];
	mov.u32 	%r1, %tid.x;
	mov.u32 	%r2, %ctaid.x;
	mov.u32 	%r7, %ntid.x;
	mad.lo.s32 	%r3, %r2, %r7, %r1;
	setp.ge.u32 	%p1, %r1, %r5;
	shl.b32 	%r8, %r1, 2;
	mov.u32 	%r9, smem;
	add.s32 	%r4, %r9, %r8;
	@%p1 bra 	$L__BB1_2;
	mov.b32 	%r10, 0;
	st.shared.u32 	[%r4], %r10;
$L__BB1_2:
	bar.sync 	0;
	setp.ge.u32 	%p2, %r3, %r6;
	@%p2 bra 	$L__BB1_5;
	cvta.to.global.u64 	%rd3, %rd1;
	mul.wide.u32 	%rd4, %r3, 4;
	add.s64 	%rd5, %rd3, %rd4;
	ld.global.f32 	%f4, [%rd5];
	setp.lt.f32 	%p3, %f4, 0f00800000;
	mul.f32 	%f5, %f4, 0f4B000000;
	selp.f32 	%f6, %f5, %f4, %p3;
	selp.f32 	%f7, 0fC1B80000, 0f00000000, %p3;
	mov.b32 	%r11, %f6;
	add.s32 	%r12, %r11, -1059760811;
	and.b32  	%r13, %r12, -8388608;
	sub.s32 	%r14, %r11, %r13;
	mov.b32 	%f8, %r14;
	cvt.rn.f32.s32 	%f9, %r13;
	fma.rn.f32 	%f10, %f9, 0f34000000, %f7;
	add.f32 	%f11, %f8, 0fBF800000;
	fma.rn.f32 	%f12, %f11, 0fBE055027, 0f3E1039F6;
	fma.rn.f32 	%f13, %f12, %f11, 0fBDF8CDCC;
	fma.rn.f32 	%f14, %f13, %f11, 0f3E0F2955;
	fma.rn.f32 	%f15, %f14, %f11, 0fBE2AD8B9;
	fma.rn.f32 	%f16, %f15, %f11, 0f3E4CED0B;
	fma.rn.f32 	%f17, %f16, %f11, 0fBE7FFF22;
	fma.rn.f32 	%f18, %f17, %f11, 0f3EAAAA78;
	fma.rn.f32 	%f19, %f18, %f11, 0fBF000000;
	mul.f32 	%f20, %f11, %f19;
	fma.rn.f32 	%f21, %f20, %f11, %f11;
	fma.rn.f32 	%f22, %f10, 0f3F317218, %f21;
	setp.gt.u32 	%p4, %r11, 2139095039;
	fma.rn.f32 	%f23, %f6, 0f7F800000, 0f7F800000;
	selp.f32 	%f24, %f23, %f22, %p4;
	setp.eq.f32 	%p5, %f6, 0f00000000;
	mul.f32 	%f25, %f24, 0f3EDE5BD9;
	selp.f32 	%f1, 0fFF800000, %f25, %p5;
	setp.leu.f32 	%p6, %f1, %f2;
	@%p6 bra 	$L__BB1_5;
	sub.f32 	%f26, %f1, %f2;
	div.rn.f32 	%f27, %f26, %f3;
	cvt.rmi.f32.f32 	%f28, %f27;
	cvt.rzi.s32.f32 	%r15, %f28;
	shl.b32 	%r16, %r15, 2;
	add.s32 	%r18, %r9, %r16;
	atom.shared.add.u32 	%r19, [%r18], 1;
$L__BB1_5:
	setp.ge.u32 	%p7, %r1, %r5;
	@%p7 bra 	$L__BB1_7;
	ld.shared.u32 	%r20, [%r4];
	cvt.rn.f32.u32 	%f29, %r20;
	mad.lo.s32 	%r21, %r5, %r2, %r1;
	cvta.to.global.u64 	%rd6, %rd2;
	mul.wide.u32 	%rd7, %r21, 4;
	add.s64 	%rd8, %rd6, %rd7;
	st.global.f32 	[%rd8], %f29;
$L__BB1_7:
	ret;

}
	// .globl	_Z10TotalHistoPKfjjPf
.visible .entry _Z10TotalHistoPKfjjPf(
	.param .u64 .ptr .align 1 _Z10TotalHistoPKfjjPf_param_0,
	.param .u32 _Z10TotalHistoPKfjjPf_param_1,
	.param .u32 _Z10TotalHistoPKfjjPf_param_2,
	.param .u64 .ptr .align 1 _Z10TotalHistoPKfjjPf_param_3
)
{
	.reg .pred 	%p<7>;
	.reg .b32 	%r<43>;
	.reg .b32 	%f<5>;
	.reg .b64 	%rd<11>;

	ld.param.u64 	%rd1, [_Z10TotalHistoPKfjjPf_param_0];
	ld.param.u32 	%r7, [_Z10TotalHistoPKfjjPf_param_1];
	ld.param.u32 	%r8, [_Z10TotalHistoPKfjjPf_param_2];
	ld.param.u64 	%rd2, [_Z10TotalHistoPKfjjPf_param_3];
	mov.u32 	%r1, %ctaid.x;
	mov.u32 	%r42, %ntid.x;
	mov.u32 	%r3, %tid.x;
	mad.lo.s32 	%r9, %r1, %r42, %r3;
	mul.lo.s32 	%r10, %r8, %r7;
	setp.ge.u32 	%p1, %r9, %r10;
	shl.b32 	%r11, %r3, 2;
	mov.u32 	%r12, shist;
	add.s32 	%r4, %r12, %r11;
	@%p1 bra 	$L__BB2_2;
	mul.lo.s32 	%r13, %r3, %r7;
	shl.b32 	%r14, %r13, 1;
	add.s32 	%r15, %r14, %r1;
	cvta.to.global.u64 	%rd3, %rd1;
	mul.wide.u32 	%rd4, %r15, 4;
	add.s64 	%rd5, %rd3, %rd4;
	ld.global.f32 	%f1, [%rd5];
	add.s32 	%r16, %r15, %r7;
	mul.wide.u32 	%rd6, %r16, 4;
	add.s64 	%rd7, %rd3, %rd6;
	ld.global.f32 	%f2, [%rd7];
	add.f32 	%f3, %f1, %f2;
	cvt.rzi.s32.f32 	%r17, %f3;
	st.shared.u32 	[%r4], %r17;
$L__BB2_2:
	bar.sync 	0;
	setp.lt.u32 	%p2, %r42, 66;
	@%p2 bra 	$L__BB2_6;
$L__BB2_3:
	shr.u32 	%r6, %r42, 1;
	setp.ge.u32 	%p3, %r3, %r6;
	@%p3 bra 	$L__BB2_5;
	shl.b32 	%r18, %r6, 2;
	add.s32 	%r19, %r4, %r18;
	ld.shared.u32 	%r20, [%r19];
	ld.shared.u32 	%r21, [%r4];
	add.s32 	%r22, %r21, %r20;
	st.shared.u32 	[%r4], %r22;
$L__BB2_5:
	bar.sync 	0;
	setp.gt.u32 	%p4, %r42, 131;
	mov.u32 	%r42, %r6;
	@%p4 bra 	$L__BB2_3;
$L__BB2_6:
	setp.gt.u32 	%p5, %r3, 31;
	@%p5 bra 	$L__BB2_9;
	ld.volatile.shared.u32 	%r23, [%r4+128];
	ld.volatile.shared.u32 	%r24, [%r4];
	add.s32 	%r25, %r24, %r23;
	st.volatile.shared.u32 	[%r4], %r25;
	ld.volatile.shared.u32 	%r26, [%r4+64];
	ld.volatile.shared.u32 	%r27, [%r4];
	add.s32 	%r28, %r27, %r26;
	st.volatile.shared.u32 	[%r4], %r28;
	ld.volatile.shared.u32 	%r29, [%r4+32];
	ld.volatile.shared.u32 	%r30, [%r4];
	add.s32 	%r31, %r30, %r29;
	st.volatile.shared.u32 	[%r4], %r31;
	ld.volatile.shared.u32 	%r32, [%r4+16];
	ld.volatile.shared.u32 	%r33, [%r4];
	add.s32 	%r34, %r33, %r32;
	st.volatile.shared.u32 	[%r4], %r34;
	ld.volatile.shared.u32 	%r35, [%r4+8];
	ld.volatile.shared.u32 	%r36, [%r4];
	add.s32 	%r37, %r36, %r35;
	st.volatile.shared.u32 	[%r4], %r37;
	ld.volatile.shared.u32 	%r38, [%r4+4];
	ld.volatile.shared.u32 	%r39, [%r4];
	add.s32 	%r40, %r39, %r38;
	st.volatile.shared.u32 	[%r4], %r40;
	setp.ne.s32 	%p6, %r3, 0;
	@%p6 bra 	$L__BB2_9;
	ld.shared.u32 	%r41, [shist];
	cvt.rn.f32.s32 	%f4, %r41;
	cvta.to.global.u64 	%rd8, %rd2;
	mul.wide.u32 	%rd9, %r1, 4;
	add.s64 	%rd10, %rd8, %rd9;
	st.global.f32 	[%rd10], %f4;
$L__BB2_9:
	ret;

}
	// .globl	_Z16histogram_atomicPKfffimPfPi
.visible .entry _Z16histogram_atomicPKfffimPfPi(
	.param .u64 .ptr .align 1 _Z16histogram_atomicPKfffimPfPi_param_0,
	.param .f32 _Z16histogram_atomicPKfffimPfPi_param_1,
	.param .f32 _Z16histogram_atomicPKfffimPfPi_param_2,
	.param .u32 _Z16histogram_atomicPKfffimPfPi_param_3,
	.param .u64 _Z16histogram_atomicPKfffimPfPi_param_4,
	.param .u64 .ptr .align 1 _Z16histogram_atomicPKfffimPfPi_param_5,
	.param .u64 .ptr .align 1 _Z16histogram_atomicPKfffimPfPi_param_6
)
{
	.reg .pred 	%p<8>;
	.reg .b32 	%r<19>;
	.reg .b32 	%f<30>;
	.reg .b64 	%rd<15>;

	ld.param.u64 	%rd3, [_Z16histogram_atomicPKfffimPfPi_param_0];
	ld.param.f32 	%f2, [_Z16histogram_atomicPKfffimPfPi_param_1];
	ld.param.f32 	%f3, [_Z16histogram_atomicPKfffimPfPi_param_2];
	ld.param.u32 	%r7, [_Z16histogram_atomicPKfffimPfPi_param_3];
	ld.param.u64 	%rd4, [_Z16histogram_atomicPKfffimPfPi_param_4];
	ld.param.u64 	%rd6, [_Z16histogram_atomicPKfffimPfPi_param_5];
	ld.param.u64 	%rd5, [_Z16histogram_atomicPKfffimPfPi_param_6];
	cvta.to.global.u64 	%rd1, %rd6;
	mov.u32 	%r1, %tid.x;
	mov.u32 	%r2, %ctaid.x;
	mov.u32 	%r3, %ntid.x;
	setp.ge.u32 	%p1, %r1, %r7;
	@%p1 bra 	$L__BB3_3;
	mul.lo.s32 	%r4, %r7, %r2;
	mov.u32 	%r18, %r1;
$L__BB3_2:
	add.s32 	%r8, %r18, %r4;
	mul.wide.u32 	%rd7, %r8, 4;
	add.s64 	%rd8, %rd1, %rd7;
	mov.b32 	%r9, 0;
	st.global.u32 	[%rd8], %r9;
	add.s32 	%r18, %r18, %r3;
	setp.lt.u32 	%p2, %r18, %r7;
	@%p2 bra 	$L__BB3_2;
$L__BB3_3:
	bar.sync 	0;
	mad.lo.s32 	%r10, %r2, %r3, %r1;
	cvt.u64.u32 	%rd2, %r10;
	setp.le.u64 	%p3, %rd4, %rd2;
	@%p3 bra 	$L__BB3_7;
	cvta.to.global.u64 	%rd9, %rd3;
	shl.b64 	%rd10, %rd2, 2;
	add.s64 	%rd11, %rd9, %rd10;
	ld.global.f32 	%f4, [%rd11];
	setp.lt.f32 	%p4, %f4, 0f00800000;
	mul.f32 	%f5, %f4, 0f4B000000;
	selp.f32 	%f6, %f5, %f4, %p4;
	selp.f32 	%f7, 0fC1B80000, 0f00000000, %p4;
	mov.b32 	%r11, %f6;
	add.s32 	%r12, %r11, -1059760811;
	and.b32  	%r13, %r12, -8388608;
	sub.s32 	%r14, %r11, %r13;
	mov.b32 	%f8, %r14;
	cvt.rn.f32.s32 	%f9, %r13;
	fma.rn.f32 	%f10, %f9, 0f34000000, %f7;
	add.f32 	%f11, %f8, 0fBF800000;
	fma.rn.f32 	%f12, %f11, 0fBE055027, 0f3E1039F6;
	fma.rn.f32 	%f13, %f12, %f11, 0fBDF8CDCC;
	fma.rn.f32 	%f14, %f13, %f11, 0f3E0F2955;
	fma.rn.f32 	%f15, %f14, %f11, 0fBE2AD8B9;
	fma.rn.f32 	%f16, %f15, %f11, 0f3E4CED0B;
	fma.rn.f32 	%f17, %f16, %f11, 0fBE7FFF22;
	fma.rn.f32 	%f18, %f17, %f11, 0f3EAAAA78;
	fma.rn.f32 	%f19, %f18, %f11, 0fBF000000;
	mul.f32 	%f20, %f11, %f19;
	fma.rn.f32 	%f21, %f20, %f11, %f11;
	fma.rn.f32 	%f22, %f10, 0f3F317218, %f21;
	setp.gt.u32 	%p5, %r11, 2139095039;
	fma.rn.f32 	%f23, %f6, 0f7F800000, 0f7F800000;
	selp.f32 	%f24, %f23, %f22, %p5;
	setp.eq.f32 	%p6, %f6, 0f00000000;
	mul.f32 	%f25, %f24, 0f3EDE5BD9;
	selp.f32 	%f1, 0fFF800000, %f25, %p6;
	setp.leu.f32 	%p7, %f1, %f2;
	@%p7 bra 	$L__BB3_6;
	sub.f32 	%f26, %f1, %f2;
	div.rn.f32 	%f27, %f26, %f3;
	cvt.rmi.f32.f32 	%f28, %f27;
	cvt.rzi.s32.f32 	%r16, %f28;
	mad.lo.s32 	%r17, %r7, %r2, %r16;
	mul.wide.u32 	%rd13, %r17, 4;
	add.s64 	%rd14, %rd1, %rd13;
	atom.global.add.f32 	%f29, [%rd14], 0f3F800000;
	bra.uni 	$L__BB3_7;
$L__BB3_6:
	cvta.to.global.u64 	%rd12, %rd5;
	atom.global.add.u32 	%r15, [%rd12], 1;
$L__BB3_7:
	ret;

}
	// .globl	_Z15histogram_accumPKfiiPf
.visible .entry _Z15histogram_accumPKfiiPf(
	.param .u64 .ptr .align 1 _Z15histogram_accumPKfiiPf_param_0,
	.param .u32 _Z15histogram_accumPKfiiPf_param_1,
	.param .u32 _Z15histogram_accumPKfiiPf_param_2,
	.param .u64 .ptr .align 1 _Z15histogram_accumPKfiiPf_param_3
)
{
	.reg .pred 	%p<11>;
	.reg .b32 	%r<113>;
	.reg .b32 	%f<83>;
	.reg .b64 	%rd<65>;

	ld.param.u64 	%rd3, [_Z15histogram_accumPKfiiPf_param_0];
	ld.param.u32 	%r70, [_Z15histogram_accumPKfiiPf_param_1];
	ld.param.u32 	%r71, [_Z15histogram_accumPKfiiPf_param_2];
	ld.param.u64 	%rd2, [_Z15histogram_accumPKfiiPf_param_3];
	cvta.to.global.u64 	%rd1, %rd3;
	mov.u32 	%r1, %tid.x;
	mov.u32 	%r72, %ctaid.x;
	mov.u32 	%r73, %ntid.x;
	mul.lo.s32 	%r2, %r72, %r73;
	add.s32 	%r3, %r2, %r1;
	setp.ge.u32 	%p1, %r3, %r70;
	@%p1 bra 	$L__BB4_15;
	setp.lt.s32 	%p2, %r71, 1;
	mov.f32 	%f82, 0f00000000;
	@%p2 bra 	$L__BB4_14;
	and.b32  	%r4, %r71, 15;
	setp.lt.u32 	%p3, %r71, 16;
	mov.f32 	%f82, 0f00000000;
	mov.b32 	%r109, 0;
	@%p3 bra 	$L__BB4_5;
	and.b32  	%r109, %r71, 2147483632;
	neg.s32 	%r107, %r109;
	add.s32 	%r75, %r1, %r70;
	add.s32 	%r106, %r75, %r2;
	shl.b32 	%r8, %r70, 4;
	shl.b32 	%r76, %r70, 1;
	add.s32 	%r105, %r3, %r76;
	mad.lo.s32 	%r104, %r70, 3, %r3;
	shl.b32 	%r77, %r70, 2;
	add.s32 	%r103, %r3, %r77;
	mad.lo.s32 	%r102, %r70, 5, %r3;
	mad.lo.s32 	%r101, %r70, 6, %r3;
	mad.lo.s32 	%r100, %r70, 7, %r3;
	shl.b32 	%r78, %r70, 3;
	add.s32 	%r99, %r3, %r78;
	mad.lo.s32 	%r98, %r70, 9, %r3;
	mad.lo.s32 	%r97, %r70, 10, %r3;
	mad.lo.s32 	%r96, %r70, 11, %r3;
	mad.lo.s32 	%r95, %r70, 12, %r3;
	mad.lo.s32 	%r94, %r70, 13, %r3;
	mad.lo.s32 	%r93, %r70, 14, %r3;
	mad.lo.s32 	%r92, %r70, 15, %r3;
	mov.f32 	%f82, 0f00000000;
	mov.u32 	%r91, %r3;
$L__BB4_4:
	.pragma "nounroll";
	mul.wide.u32 	%rd4, %r91, 4;
	add.s64 	%rd5, %rd1, %rd4;
	ld.global.f32 	%f18, [%rd5];
	add.f32 	%f19, %f82, %f18;
	mul.wide.u32 	%rd6, %r106, 4;
	add.s64 	%rd7, %rd1, %rd6;
	ld.global.f32 	%f20, [%rd7];
	add.f32 	%f21, %f19, %f20;
	mul.wide.u32 	%rd8, %r105, 4;
	add.s64 	%rd9, %rd1, %rd8;
	ld.global.f32 	%f22, [%rd9];
	add.f32 	%f23, %f21, %f22;
	mul.wide.u32 	%rd10, %r104, 4;
	add.s64 	%rd11, %rd1, %rd10;
	ld.global.f32 	%f24, [%rd11];
	add.f32 	%f25, %f23, %f24;
	mul.wide.u32 	%rd12, %r103, 4;
	add.s64 	%rd13, %rd1, %rd12;
	ld.global.f32 	%f26, [%rd13];
	add.f32 	%f27, %f25, %f26;
	mul.wide.u32 	%rd14, %r102, 4;
	add.s64 	%rd15, %rd1, %rd14;
	ld.global.f32 	%f28, [%rd15];
	add.f32 	%f29, %f27, %f28;
	mul.wide.u32 	%rd16, %r101, 4;
	add.s64 	%rd17, %rd1, %rd16;
	ld.global.f32 	%f30, [%rd17];
	add.f32 	%f31, %f29, %f30;
	mul.wide.u32 	%rd18, %r100, 4;
	add.s64 	%rd19, %rd1, %rd18;
	ld.global.f32 	%f32, [%rd19];
	add.f32 	%f33, %f31, %f32;
	mul.wide.u32 	%rd20, %r99, 4;
	add.s64 	%rd21, %rd1, %rd20;
	ld.global.f32 	%f34, [%rd21];
	add.f32 	%f35, %f33, %f34;
	mul.wide.u32 	%rd22, %r98, 4;
	add.s64 	%rd23, %rd1, %rd22;
	ld.global.f32 	%f36, [%rd23];
	add.f32 	%f37, %f35, %f36;
	mul.wide.u32 	%rd24, %r97, 4;
	add.s64 	%rd25, %rd1, %rd24;
	ld.global.f32 	%f38, [%rd25];
	add.f32 	%f39, %f37, %f38;
	mul.wide.u32 	%rd26, %r96, 4;
	add.s64 	%rd27, %rd1, %rd26;
	ld.global.f32 	%f40, [%rd27];
	add.f32 	%f41, %f39, %f40;
	mul.wide.u32 	%rd28, %r95, 4;
	add.s64 	%rd29, %rd1, %rd28;
	ld.global.f32 	%f42, [%rd29];
	add.f32 	%f43, %f41, %f42;
	mul.wide.u32 	%rd30, %r94, 4;
	add.s64 	%rd31, %rd1, %rd30;
	ld.global.f32 	%f44, [%rd31];
	add.f32 	%f45, %f43, %f44;
	mul.wide.u32 	%rd32, %r93, 4;
	add.s64 	%rd33, %rd1, %rd32;
	ld.global.f32 	%f46, [%rd33];
	add.f32 	%f47, %f45, %f46;
	mul.wide.u32 	%rd34, %r92, 4;
	add.s64 	%rd35, %rd1, %rd34;
	ld.global.f32 	%f48, [%rd35];
	add.f32 	%f82, %f47, %f48;
	add.s32 	%r107, %r107, 16;
	add.s32 	%r106, %r106, %r8;
	add.s32 	%r105, %r105, %r8;
	add.s32 	%r104, %r104, %r8;
	add.s32 	%r103, %r103, %r8;
	add.s32 	%r102, %r102, %r8;
	add.s32 	%r101, %r101, %r8;
	add.s32 	%r100, %r100, %r8;
	add.s32 	%r99, %r99, %r8;
	add.s32 	%r98, %r98, %r8;
	add.s32 	%r97, %r97, %r8;
	add.s32 	%r96, %r96, %r8;
	add.s32 	%r95, %r95, %r8;
	add.s32 	%r94, %r94, %r8;
	add.s32 	%r93, %r93, %r8;
	add.s32 	%r92, %r92, %r8;
	add.s32 	%r91, %r91, %r8;
	setp.ne.s32 	%p4, %r107, 0;
	@%p4 bra 	$L__BB4_4;
$L__BB4_5:
	setp.eq.s32 	%p5, %r4, 0;
	@%p5 bra 	$L__BB4_14;
	and.b32  	%r58, %r71, 7;
	setp.lt.u32 	%p6, %r4, 8;
	@%p6 bra 	$L__BB4_8;
	mad.lo.s32 	%r79, %r109, %r70, %r3;
	mul.wide.u32 	%rd36, %r79, 4;
	add.s64 	%rd37, %rd1, %rd36;
	ld.global.f32 	%f50, [%rd37];
	add.f32 	%f51, %f82, %f50;
	add.s32 	%r80, %r79, %r70;
	mul.wide.u32 	%rd38, %r80, 4;
	add.s64 	%rd39, %rd1, %rd38;
	ld.global.f32 	%f52, [%rd39];
	add.f32 	%f53, %f51, %f52;
	add.s32 	%r81, %r80, %r70;
	mul.wide.u32 	%rd40, %r81, 4;
	add.s64 	%rd41, %rd1, %rd40;
	ld.global.f32 	%f54, [%rd41];
	add.f32 	%f55, %f53, %f54;
	add.s32 	%r82, %r81, %r70;
	mul.wide.u32 	%rd42, %r82, 4;
	add.s64 	%rd43, %rd1, %rd42;
	ld.global.f32 	%f56, [%rd43];
	add.f32 	%f57, %f55, %f56;
	add.s32 	%r83, %r82, %r70;
	mul.wide.u32 	%rd44, %r83, 4;
	add.s64 	%rd45, %rd1, %rd44;
	ld.global.f32 	%f58, [%rd45];
	add.f32 	%f59, %f57, %f58;
	add.s32 	%r84, %r83, %r70;
	mul.wide.u32 	%rd46, %r84, 4;
	add.s64 	%rd47, %rd1, %rd46;
	ld.global.f32 	%f60, [%rd47];
	add.f32 	%f61, %f59, %f60;
	add.s32 	%r85, %r84, %r70;
	mul.wide.u32 	%rd48, %r85, 4;
	add.s64 	%rd49, %rd1, %rd48;
	ld.global.f32 	%f62, [%rd49];
	add.f32 	%f63, %f61, %f62;
	add.s32 	%r86, %r85, %r70;
	mul.wide.u32 	%rd50, %r86, 4;
	add.s64 	%rd51, %rd1, %rd50;
	ld.global.f32 	%f64, [%rd51];
	add.f32 	%f82, %f63, %f64;
	add.s32 	%r109, %r109, 8;
$L__BB4_8:
	setp.eq.s32 	%p7, %r58, 0;
	@%p7 bra 	$L__BB4_14;
	and.b32  	%r61, %r71, 3;
	setp.lt.u32 	%p8, %r58, 4;
	@%p8 bra 	$L__BB4_11;
	mad.lo.s32 	%r87, %r109, %r70, %r3;
	mul.wide.u32 	%rd52, %r87, 4;
	add.s64 	%rd53, %rd1, %rd52;
	ld.global.f32 	%f66, [%rd53];
	add.f32 	%f67, %f82, %f66;
	add.s32 	%r88, %r87, %r70;
	mul.wide.u32 	%rd54, %r88, 4;
	add.s64 	%rd55, %rd1, %rd54;
	ld.global.f32 	%f68, [%rd55];
	add.f32 	%f69, %f67, %f68;
	add.s32 	%r89, %r88, %r70;
	mul.wide.u32 	%rd56, %r89, 4;
	add.s64 	%rd57, %rd1, %rd56;
	ld.global.f32 	%f70, [%rd57];
	add.f32 	%f71, %f69, %f70;
	add.s32 	%r90, %r89, %r70;
	mul.wide.u32 	%rd58, %r90, 4;
	add.s64 	%rd59, %rd1, %rd58;
	ld.global.f32 	%f72, [%rd59];
	add.f32 	%f82, %f71, %f72;
	add.s32 	%r109, %r109, 4;
$L__BB4_11:
	setp.eq.s32 	%p9, %r61, 0;
	@%p9 bra 	$L__BB4_14;
	mad.lo.s32 	%r112, %r109, %r70, %r3;
	neg.s32 	%r111, %r61;
$L__BB4_13:
	.pragma "nounroll";
	mul.wide.u32 	%rd60, %r112, 4;
	add.s64 	%rd61, %rd1, %rd60;
	ld.global.f32 	%f73, [%rd61];
	add.f32 	%f82, %f82, %f73;
	add.s32 	%r112, %r112, %r70;
	add.s32 	%r111, %r111, 1;
	setp.ne.s32 	%p10, %r111, 0;
	@%p10 bra 	$L__BB4_13;
$L__BB4_14:
	cvta.to.global.u64 	%rd62, %rd2;
	mul.wide.u32 	%rd63, %r3, 4;
	add.s64 	%rd64, %rd62, %rd63;
	st.global.f32 	[%rd64], %f82;
$L__BB4_15:
	ret;

}


// ===== COMPILED SASS (sm_100) =====

	.target	sm_100

	.elftype	@"ET_EXEC"


//--------------------- .note.nv.tkinfo           --------------------------
	.section	.note.nv.tkinfo,"",@"SHT_NOTE"
	.sectionflags	@"SHF_NOTE_NV_TKINFO"
	.tkinfo
        /*0018*/ 	.word	0x00000002
        /*0030*/ 	.string	""
        /*0030*/ 	.string	"ptxas"
        /*0030*/ 	.string	"Cuda compilation tools, release 13.0, V13.0.88"
        /*0030*/ 	.string	"Build cuda_13.0.r13.0/compiler.36424714_0"
        /*0030*/ 	.string	"-arch sm_100 -m 64 "



//--------------------- .note.nv.cuinfo           --------------------------
	.section	.note.nv.cuinfo,"",@"SHT_NOTE"
	.sectionflags	@"SHF_NOTE_NV_CUINFO"
        /*0018*/ 	.short	0x0002
        /*001a*/ 	.short	0x0064
        /*001c*/ 	.short	0x0082
	.zero		2


//--------------------- .nv.info                  --------------------------
	.section	.nv.info,"",@"SHT_CUDA_INFO"
	.align	4


	//----- nvinfo : EIATTR_REGCOUNT
	.align		4
        /*0000*/ 	.byte	0x04, 0x2f
        /*0002*/ 	.short	(.L_1 - .L_0)
	.align		4
.L_0:
        /*0004*/ 	.word	index@(_Z7GridMaxiPKfPf)
        /*0008*/ 	.word	0x0000000c


	//----- nvinfo : EIATTR_FRAME_SIZE
	.align		4
.L_1:
        /*000c*/ 	.byte	0x04, 0x11
        /*000e*/ 	.short	(.L_3 - .L_2)
	.align		4
.L_2:
        /*0010*/ 	.word	index@(_Z7GridMaxiPKfPf)
        /*0014*/ 	.word	0x00000000


	//----- nvinfo : EIATTR_REGCOUNT
	.align		4
.L_3:
        /*0018*/ 	.byte	0x04, 0x2f
        /*001a*/ 	.short	(.L_5 - .L_4)
	.align		4
.L_4:
        /*001c*/ 	.word	index@(_Z17Rhistogram_atomicPKfffijPf)
        /*0020*/ 	.word	0x00000010


	//----- nvinfo : EIATTR_FRAME_SIZE
	.align		4
.L_5:
        /*0024*/ 	.byte	0x04, 0x11
        /*0026*/ 	.short	(.L_7 - .L_6)
	.align		4
.L_6:
        /*0028*/ 	.word	index@($__internal_1_$__cuda_sm3x_div_rn_noftz_f32_slowpath)
        /*002c*/ 	.word	0x00000000


	//----- nvinfo : EIATTR_FRAME_SIZE
	.align		4
.L_7:
        /*0030*/ 	.byte	0x04, 0x11
        /*0032*/ 	.short	(.L_9 - .L_8)
	.align		4
.L_8:
        /*0034*/ 	.word	index@(_Z17Rhistogram_atomicPKfffijPf)
        /*0038*/ 	.word	0x00000000


	//----- nvinfo : EIATTR_REGCOUNT
	.align		4
.L_9:
        /*003c*/ 	.byte	0x04, 0x2f
        /*003e*/ 	.short	(.L_11 - .L_10)
	.align		4
.L_10:
        /*0040*/ 	.word	index@(_Z10TotalHistoPKfjjPf)
        /*0044*/ 	.word	0x0000000e


	//----- nvinfo : EIATTR_FRAME_SIZE
	.align		4
.L_11:
        /*0048*/ 	.byte	0x04, 0x11
        /*004a*/ 	.short	(.L_13 - .L_12)
	.align		4
.L_12:
        /*004c*/ 	.word	index@(_Z10TotalHistoPKfjjPf)
        /*0050*/ 	.word	0x00000000


	//----- nvinfo : EIATTR_REGCOUNT
	.align		4
.L_13:
        /*0054*/ 	.byte	0x04, 0x2f
        /*0056*/ 	.short	(.L_15 - .L_14)
	.align		4
.L_14:
        /*0058*/ 	.word	index@(_Z16histogram_atomicPKfffimPfPi)
        /*005c*/ 	.word	0x0000000e


	//----- nvinfo : EIATTR_FRAME_SIZE
	.align		4
.L_15:
        /*0060*/ 	.byte	0x04, 0x11
        /*0062*/ 	.short	(.L_17 - .L_16)
	.align		4
.L_16:
        /*0064*/ 	.word	index@($__internal_0_$__cuda_sm3x_div_rn_noftz_f32_slowpath)
        /*0068*/ 	.word	0x00000000


	//----- nvinfo : EIATTR_FRAME_SIZE
	.align		4
.L_17:
        /*006c*/ 	.byte	0x04, 0x11
        /*006e*/ 	.short	(.L_19 - .L_18)
	.align		4
.L_18:
        /*0070*/ 	.word	index@(_Z16histogram_atomicPKfffimPfPi)
        /*0074*/ 	.word	0x00000000


	//----- nvinfo : EIATTR_REGCOUNT
	.align		4
.L_19:
        /*0078*/ 	.byte	0x04, 0x2f
        /*007a*/ 	.short	(.L_21 - .L_20)
	.align		4
.L_20:
        /*007c*/ 	.word	index@(_Z15histogram_accumPKfiiPf)
        /*0080*/ 	.word	0x00000020


	//----- nvinfo : EIATTR_FRAME_SIZE
	.align		4
.L_21:
        /*0084*/ 	.byte	0x04, 0x11
        /*0086*/ 	.short	(.L_23 - .L_22)
	.align		4
.L_22:
        /*0088*/ 	.word	index@(_Z15histogram_accumPKfiiPf)
        /*008c*/ 	.word	0x00000000


	//----- nvinfo : EIATTR_MIN_STACK_SIZE
	.align		4
.L_23:
        /*0090*/ 	.byte	0x04, 0x12
        /*0092*/ 	.short	(.L_25 - .L_24)
	.align		4
.L_24:
        /*0094*/ 	.word	index@(_Z15histogram_accumPKfiiPf)
        /*0098*/ 	.word	0x00000000


	//----- nvinfo : EIATTR_MIN_STACK_SIZE
	.align		4
.L_25:
        /*009c*/ 	.byte	0x04, 0x12
        /*009e*/ 	.short	(.L_27 - .L_26)
	.align		4
.L_26:
        /*00a0*/ 	.word	index@(_Z16histogram_atomicPKfffimPfPi)
        /*00a4*/ 	.word	0x00000000


	//----- nvinfo : EIATTR_MIN_STACK_SIZE
	.align		4
.L_27:
        /*00a8*/ 	.byte	0x04, 0x12
        /*00aa*/ 	.short	(.L_29 - .L_28)
	.align		4
.L_28:
        /*00ac*/ 	.word	index@(_Z10TotalHistoPKfjjPf)
        /*00b0*/ 	.word	0x00000000


	//----- nvinfo : EIATTR_MIN_STACK_SIZE
	.align		4
.L_29:
        /*00b4*/ 	.byte	0x04, 0x12
        /*00b6*/ 	.short	(.L_31 - .L_30)
	.align		4
.L_30:
        /*00b8*/ 	.word	index@(_Z17Rhistogram_atomicPKfffijPf)
        /*00bc*/ 	.word	0x00000000


	//----- nvinfo : EIATTR_MIN_STACK_SIZE
	.align		4
.L_31:
        /*00c0*/ 	.byte	0x04, 0x12
        /*00c2*/ 	.short	(.L_33 - .L_32)
	.align		4
.L_32:
        /*00c4*/ 	.word	index@(_Z7GridMaxiPKfPf)
        /*00c8*/ 	.word	0x00000000
.L_33:


//--------------------- .nv.compat                --------------------------
	.section	.nv.compat,"",@"SHT_CUDA_COMPAT_INFO"
	.align	4
        /*0000*/ 	.byte	0x02, 0x09, 0x00, 0x00, 0x02, 0x02, 0x01, 0x00, 0x02, 0x05, 0x05, 0x00, 0x03, 0x07, 0x01, 0x01
        /*0010*/ 	.byte	0x02, 0x03, 0x00, 0x00, 0x02, 0x06, 0x01, 0x00, 0x04, 0x0b, 0x08, 0x00, 0x01, 0x00, 0x00, 0x00
        /*0020*/ 	.byte	0x00, 0x00, 0x00, 0x00


//--------------------- .nv.info._Z15histogram_accumPKfiiPf --------------------------
	.section	.nv.info._Z15histogram_accumPKfiiPf,"",@"SHT_CUDA_INFO"
	.sectionflags	@""
	.align	4


	//----- nvinfo : EIATTR_CUDA_API_VERSION
	.align		4
        /*0000*/ 	.byte	0x04, 0x37
        /*0002*/ 	.short	(.L_35 - .L_34)
.L_34:
        /*0004*/ 	.word	0x00000082


	//----- nvinfo : EIATTR_KPARAM_INFO
	.align		4
.L_35:
        /*0008*/ 	.byte	0x04, 0x17
        /*000a*/ 	.short	(.L_37 - .L_36)
.L_36:
        /*000c*/ 	.word	0x00000000
        /*0010*/ 	.short	0x0003
        /*0012*/ 	.short	0x0010
        /*0014*/ 	.byte	0x00, 0xf5, 0x21, 0x00


	//----- nvinfo : EIATTR_KPARAM_INFO
	.align		4
.L_37:
        /*0018*/ 	.byte	0x04, 0x17
        /*001a*/ 	.short	(.L_39 - .L_38)
.L_38:
        /*001c*/ 	.word	0x00000000
        /*0020*/ 	.short	0x0002
        /*0022*/ 	.short	0x000c
        /*0024*/ 	.byte	0x00, 0xf0, 0x11, 0x00


	//----- nvinfo : EIATTR_KPARAM_INFO
	.align		4
.L_39:
        /*0028*/ 	.byte	0x04, 0x17
        /*002a*/ 	.short	(.L_41 - .L_40)
.L_40:
        /*002c*/ 	.word	0x00000000
        /*0030*/ 	.short	0x0001
        /*0032*/ 	.short	0x0008
        /*0034*/ 	.byte	0x00, 0xf0, 0x11, 0x00


	//----- nvinfo : EIATTR_KPARAM_INFO
	.align		4
.L_41:
        /*0038*/ 	.byte	0x04, 0x17
        /*003a*/ 	.short	(.L_43 - .L_42)
.L_42:
        /*003c*/ 	.word	0x00000000
        /*0040*/ 	.short	0x0000
        /*0042*/ 	.short	0x0000
        /*0044*/ 	.byte	0x00, 0xf5, 0x21, 0x00


	//----- nvinfo : EIATTR_SPARSE_MMA_MASK
	.align		4
.L_43:
        /*0048*/ 	.byte	0x03, 0x50
        /*004a*/ 	.short	0x0000


	//----- nvinfo : EIATTR_MAXREG_COUNT
	.align		4
        /*004c*/ 	.byte	0x03, 0x1b
        /*004e*/ 	.short	0x00ff


	//----- nvinfo : EIATTR_MERCURY_ISA_VERSION
	.align		4
        /*0050*/ 	.byte	0x03, 0x5f
        /*0052*/ 	.short	0x0101


	//----- nvinfo : EIATTR_VRC_CTA_INIT_COUNT
	.align		4
        /*0054*/ 	.byte	0x02, 0x4a
	.zero		1
	.zero		1


	//----- nvinfo : EIATTR_EXIT_INSTR_OFFSETS
	.align		4
        /*0058*/ 	.byte	0x04, 0x1c
        /*005a*/ 	.short	(.L_45 - .L_44)


	//   ....[0]....
.L_44:
        /*005c*/ 	.word	0x00000080


	//   ....[1]....
        /*0060*/ 	.word	0x00000b70


	//----- nvinfo : EIATTR_CBANK_PARAM_SIZE
	.align		4
.L_45:
        /*0064*/ 	.byte	0x03, 0x19
        /*0066*/ 	.short	0x0018


	//----- nvinfo : EIATTR_PARAM_CBANK
	.align		4
        /*0068*/ 	.byte	0x04, 0x0a
        /*006a*/ 	.short	(.L_47 - .L_46)
	.align		4
.L_46:
        /*006c*/ 	.word	index@(.nv.constant0._Z15histogram_accumPKfiiPf)
        /*0070*/ 	.short	0x0380
        /*0072*/ 	.short	0x0018


	//----- nvinfo : EIATTR_SW_WAR
	.align		4
.L_47:
        /*0074*/ 	.byte	0x04, 0x36
        /*0076*/ 	.short	(.L_49 - .L_48)
.L_48:
        /*0078*/ 	.word	0x00000008
.L_49:


//--------------------- .nv.info._Z16histogram_atomicPKfffimPfPi --------------------------
	.section	.nv.info._Z16histogram_atomicPKfffimPfPi,"",@"SHT_CUDA_INFO"
	.sectionflags	@""
	.align	4


	//----- nvinfo : EIATTR_CUDA_API_VERSION
	.align		4
        /*0000*/ 	.byte	0x04, 0x37
        /*0002*/ 	.short	(.L_51 - .L_50)
.L_50:
        /*0004*/ 	.word	0x00000082


	//----- nvinfo : EIATTR_KPARAM_INFO
	.align		4
.L_51:
        /*0008*/ 	.byte	0x04, 0x17
        /*000a*/ 	.short	(.L_53 - .L_52)
.L_52:
        /*000c*/ 	.word	0x00000000
        /*0010*/ 	.short	0x0006
        /*0012*/ 	.short	0x0028
        /*0014*/ 	.byte	0x00, 0xf5, 0x21, 0x00


	//----- nvinfo : EIATTR_KPARAM_INFO
	.align		4
.L_53:
        /*0018*/ 	.byte	0x04, 0x17
        /*001a*/ 	.short	(.L_55 - .L_54)
.L_54:
        /*001c*/ 	.word	0x00000000
        /*0020*/ 	.short	0x0005
        /*0022*/ 	.short	0x0020
        /*0024*/ 	.byte	0x00, 0xf5, 0x21, 0x00


	//----- nvinfo : EIATTR_KPARAM_INFO
	.align		4
.L_55:
        /*0028*/ 	.byte	0x04, 0x17
        /*002a*/ 	.short	(.L_57 - .L_56)
.L_56:
        /*002c*/ 	.word	0x00000000
        /*0030*/ 	.short	0x0004
        /*0032*/ 	.short	0x0018
        /*0034*/ 	.byte	0x00, 0xf0, 0x21, 0x00


	//----- nvinfo : EIATTR_KPARAM_INFO
	.align		4
.L_57:
        /*0038*/ 	.byte	0x04, 0x17
        /*003a*/ 	.short	(.L_59 - .L_58)
.L_58:
        /*003c*/ 	.word	0x00000000
        /*0040*/ 	.short	0x0003
        /*0042*/ 	.short	0x0010
        /*0044*/ 	.byte	0x00, 0xf0, 0x11, 0x00


	//----- nvinfo : EIATTR_KPARAM_INFO
	.align		4
.L_59:
        /*0048*/ 	.byte	0x04, 0x17
        /*004a*/ 	.short	(.L_61 - .L_60)
.L_60:
        /*004c*/ 	.word	0x00000000
        /*0050*/ 	.short	0x0002
        /*0052*/ 	.short	0x000c
        /*0054*/ 	.byte	0x00, 0xf0, 0x11, 0x00


	//----- nvinfo : EIATTR_KPARAM_INFO
	.align		4
.L_61:
        /*0058*/ 	.byte	0x04, 0x17
        /*005a*/ 	.short	(.L_63 - .L_62)
.L_62:
        /*005c*/ 	.word	0x00000000
        /*0060*/ 	.short	0x0001
        /*0062*/ 	.short	0x0008
        /*0064*/ 	.byte	0x00, 0xf0, 0x11, 0x00


	//----- nvinfo : EIATTR_KPARAM_INFO
	.align		4
.L_63:
        /*0068*/ 	.byte	0x04, 0x17
        /*006a*/ 	.short	(.L_65 - .L_64)
.L_64:
        /*006c*/ 	.word	0x00000000
        /*0070*/ 	.short	0x0000
        /*0072*/ 	.short	0x0000
        /*0074*/ 	.byte	0x00, 0xf5, 0x21, 0x00


	//----- nvinfo : EIATTR_SPARSE_MMA_MASK
	.align		4
.L_65:
        /*0078*/ 	.byte	0x03, 0x50
        /*007a*/ 	.short	0x0000


	//----- nvinfo : EIATTR_MAXREG_COUNT
	.align		4
        /*007c*/ 	.byte	0x03, 0x1b
        /*007e*/ 	.short	0x00ff


	//----- nvinfo : EIATTR_NUM_BARRIERS
	.align		4
        /*0080*/ 	.byte	0x02, 0x4c
        /*0082*/ 	.byte	0x01
	.zero		1


	//----- nvinfo : EIATTR_MERCURY_ISA_VERSION
	.align		4
        /*0084*/ 	.byte	0x03, 0x5f
        /*0086*/ 	.short	0x0101


	//----- nvinfo : EIATTR_INT_WARP_WIDE_INSTR_OFFSETS
	.align		4
        /*0088*/ 	.byte	0x04, 0x31
        /*008a*/ 	.short	(.L_67 - .L_66)


	//   ....[0]....
.L_66:
        /*008c*/ 	.word	0x00000520


	//----- nvinfo : EIATTR_VRC_CTA_INIT_COUNT
	.align		4
.L_67:
        /*0090*/ 	.byte	0x02, 0x4a
	.zero		1
	.zero		1


	//----- nvinfo : EIATTR_EXIT_INSTR_OFFSETS
	.align		4
        /*0094*/ 	.byte	0x04, 0x1c
        /*0096*/ 	.short	(.L_69 - .L_68)


	//   ....[0]....
.L_68:
        /*0098*/ 	.word	0x00000170


	//   ....[1]....
        /*009c*/ 	.word	0x000004f0


	//   ....[2]....
        /*00a0*/ 	.word	0x00000570


	//----- nvinfo : EIATTR_CRS_STACK_SIZE
	.align		4
.L_69:
        /*00a4*/ 	.byte	0x04, 0x1e
        /*00a6*/ 	.short	(.L_71 - .L_70)
.L_70:
        /*00a8*/ 	.word	0x00000000


	//----- nvinfo : EIATTR_CBANK_PARAM_SIZE
	.align		4
.L_71:
        /*00ac*/ 	.byte	0x03, 0x19
        /*00ae*/ 	.short	0x0030


	//----- nvinfo : EIATTR_PARAM_CBANK
	.align		4
        /*00b0*/ 	.byte	0x04, 0x0a
        /*00b2*/ 	.short	(.L_73 - .L_72)
	.align		4
.L_72:
        /*00b4*/ 	.word	index@(.nv.constant0._Z16histogram_atomicPKfffimPfPi)
        /*00b8*/ 	.short	0x0380
        /*00ba*/ 	.short	0x0030


	//----- nvinfo : EIATTR_SW_WAR
	.align		4
.L_73:
        /*00bc*/ 	.byte	0x04, 0x36
        /*00be*/ 	.short	(.L_75 - .L_74)
.L_74:
        /*00c0*/ 	.word	0x00000008
.L_75:


//--------------------- .nv.info._Z10TotalHistoPKfjjPf --------------------------
	.section	.nv.info._Z10TotalHistoPKfjjPf,"",@"SHT_CUDA_INFO"
	.sectionflags	@""
	.align	4


	//----- nvinfo : EIATTR_CUDA_API_VERSION
	.align		4
        /*0000*/ 	.byte	0x04, 0x37
        /*0002*/ 	.short	(.L_77 - .L_76)
.L_76:
        /*0004*/ 	.word	0x00000082


	//----- nvinfo : EIATTR_KPARAM_INFO
	.align		4
.L_77:
        /*0008*/ 	.byte	0x04, 0x17
        /*000a*/ 	.short	(.L_79 - .L_78)
.L_78:
        /*000c*/ 	.word	0x00000000
        /*0010*/ 	.short	0x0003
        /*0012*/ 	.short	0x0010
        /*0014*/ 	.byte	0x00, 0xf5, 0x21, 0x00


	//----- nvinfo : EIATTR_KPARAM_INFO
	.align		4
.L_79:
        /*0018*/ 	.byte	0x04, 0x17
        /*001a*/ 	.short	(.L_81 - .L_80)
.L_80:
        /*001c*/ 	.word	0x00000000
        /*0020*/ 	.short	0x0002
        /*0022*/ 	.short	0x000c
        /*0024*/ 	.byte	0x00, 0xf0, 0x11, 0x00


	//----- nvinfo : EIATTR_KPARAM_INFO
	.align		4
.L_81:
        /*0028*/ 	.byte	0x04, 0x17
        /*002a*/ 	.short	(.L_83 - .L_82)
.L_82:
        /*002c*/ 	.word	0x00000000
        /*0030*/ 	.short	0x0001
        /*0032*/ 	.short	0x0008
        /*0034*/ 	.byte	0x00, 0xf0, 0x11, 0x00


	//----- nvinfo : EIATTR_KPARAM_INFO
	.align		4
.L_83:
        /*0038*/ 	.byte	0x04, 0x17
        /*003a*/ 	.short	(.L_85 - .L_84)
.L_84:
        /*003c*/ 	.word	0x00000000
        /*0040*/ 	.short	0x0000
        /*0042*/ 	.short	0x0000
        /*0044*/ 	.byte	0x00, 0xf5, 0x21, 0x00


	//----- nvinfo : EIATTR_SPARSE_MMA_MASK
	.align		4
.L_85:
        /*0048*/ 	.byte	0x03, 0x50
        /*004a*/ 	.short	0x0000


	//----- nvinfo : EIATTR_MAXREG_COUNT
	.align		4
        /*004c*/ 	.byte	0x03, 0x1b
        /*004e*/ 	.short	0x00ff


	//----- nvinfo : EIATTR_NUM_BARRIERS
	.align		4
        /*0050*/ 	.byte	0x02, 0x4c
        /*0052*/ 	.byte	0x01
	.zero		1


	//----- nvinfo : EIATTR_MERCURY_ISA_VERSION
	.align		4
        /*0054*/ 	.byte	0x03, 0x5f
        /*0056*/ 	.short	0x0101


	//----- nvinfo : EIATTR_VRC_CTA_INIT_COUNT
	.align		4
        /*0058*/ 	.byte	0x02, 0x4a
	.zero		1
	.zero		1


	//----- nvinfo : EIATTR_EXIT_INSTR_OFFSETS
	.align		4
        /*005c*/ 	.byte	0x04, 0x1c
        /*005e*/ 	.short	(.L_87 - .L_86)


	//   ....[0]....
.L_86:
        /*0060*/ 	.word	0x00000280


	//   ....[1]....
        /*0064*/ 	.word	0x00000420


	//   ....[2]....
        /*0068*/ 	.word	0x000004b0


	//----- nvinfo : EIATTR_CBANK_PARAM_SIZE
	.align		4
.L_87:
        /*006c*/ 	.byte	0x03, 0x19
        /*006e*/ 	.short	0x0018


	//----- nvinfo : EIATTR_PARAM_CBANK
	.align		4
        /*0070*/ 	.byte	0x04, 0x0a
        /*0072*/ 	.short	(.L_89 - .L_88)
	.align		4
.L_88:
        /*0074*/ 	.word	index@(.nv.constant0._Z10TotalHistoPKfjjPf)
        /*0078*/ 	.short	0x0380
        /*007a*/ 	.short	0x0018


	//----- nvinfo : EIATTR_SW_WAR
	.align		4
.L_89:
        /*007c*/ 	.byte	0x04, 0x36
        /*007e*/ 	.short	(.L_91 - .L_90)
.L_90:
        /*0080*/ 	.word	0x00000008
.L_91:


//--------------------- .nv.info._Z17Rhistogram_atomicPKfffijPf --------------------------
	.section	.nv.info._Z17Rhistogram_atomicPKfffijPf,"",@"SHT_CUDA_INFO"
	.sectionflags	@""
	.align	4


	//----- nvinfo : EIATTR_CUDA_API_VERSION
	.align		4
        /*0000*/ 	.byte	0x04, 0x37
        /*0002*/ 	.short	(.L_93 - .L_92)
.L_92:
        /*0004*/ 	.word	0x00000082


	//----- nvinfo : EIATTR_KPARAM_INFO
	.align		4
.L_93:
        /*0008*/ 	.byte	0x04, 0x17
        /*000a*/ 	.short	(.L_95 - .L_94)
.L_94:
        /*000c*/ 	.word	0x00000000
        /*0010*/ 	.short	0x0005
        /*0012*/ 	.short	0x0018
        /*0014*/ 	.byte	0x00, 0xf5, 0x21, 0x00


	//----- nvinfo : EIATTR_KPARAM_INFO
	.align		4
.L_95:
        /*0018*/ 	.byte	0x04, 0x17
        /*001a*/ 	.short	(.L_97 - .L_96)
.L_96:
        /*001c*/ 	.word	0x00000000
        /*0020*/ 	.short	0x0004
        /*0022*/ 	.short	0x0014
        /*0024*/ 	.byte	0x00, 0xf0, 0x11, 0x00


	//----- nvinfo : EIATTR_KPARAM_INFO
	.align		4
.L_97:
        /*0028*/ 	.byte	0x04, 0x17
        /*002a*/ 	.short	(.L_99 - .L_98)
.L_98:
        /*002c*/ 	.word	0x00000000
        /*0030*/ 	.short	0x0003
        /*0032*/ 	.short	0x0010
        /*0034*/ 	.byte	0x00, 0xf0, 0x11, 0x00


	//----- nvinfo : EIATTR_KPARAM_INFO
	.align		4
.L_99:
        /*0038*/ 	.byte	0x04, 0x17
        /*003a*/ 	.short	(.L_101 - .L_100)
.L_100:
        /*003c*/ 	.word	0x00000000
        /*0040*/ 	.short	0x0002
        /*0042*/ 	.short	0x000c
        /*0044*/ 	.byte	0x00, 0xf0, 0x11, 0x00


	//----- nvinfo : EIATTR_KPARAM_INFO
	.align		4
.L_101:
        /*0048*/ 	.byte	0x04, 0x17
        /*004a*/ 	.short	(.L_103 - .L_102)
.L_102:
        /*004c*/ 	.word	0x00000000
        /*0050*/ 	.short	0x0001
        /*0052*/ 	.short	0x0008
        /*0054*/ 	.byte	0x00, 0xf0, 0x11, 0x00


	//----- nvinfo : EIATTR_KPARAM_INFO
	.align		4
.L_103:
        /*0058*/ 	.byte	0x04, 0x17
        /*005a*/ 	.short	(.L_105 - .L_104)
.L_104:
        /*005c*/ 	.word	0x00000000
        /*0060*/ 	.short	0x0000
        /*0062*/ 	.short	0x0000
        /*0064*/ 	.byte	0x00, 0xf5, 0x21, 0x00


	//----- nvinfo : EIATTR_SPARSE_MMA_MASK
	.align		4
.L_105:
        /*0068*/ 	.byte	0x03, 0x50
        /*006a*/ 	.short	0x0000


	//----- nvinfo : EIATTR_MAXREG_COUNT
	.align		4
        /*006c*/ 	.byte	0x03, 0x1b
        /*006e*/ 	.short	0x00ff


	//----- nvinfo : EIATTR_NUM_BARRIERS
	.align		4
        /*0070*/ 	.byte	0x02, 0x4c
        /*0072*/ 	.byte	0x01
	.zero		1


	//----- nvinfo : EIATTR_MERCURY_ISA_VERSION
	.align		4
        /*0074*/ 	.byte	0x03, 0x5f
        /*0076*/ 	.short	0x0101


	//----- nvinfo : EIATTR_VRC_CTA_INIT_COUNT
	.align		4
        /*0078*/ 	.byte	0x02, 0x4a
	.zero		1
	.zero		1


	//----- nvinfo : EIATTR_EXIT_INSTR_OFFSETS
	.align		4
        /*007c*/ 	.byte	0x04, 0x1c
        /*007e*/ 	.short	(.L_107 - .L_106)


	//   ....[0]....
.L_106:
        /*0080*/ 	.word	0x00000480


	//   ....[1]....
        /*0084*/ 	.word	0x000004f0


	//----- nvinfo : EIATTR_CRS_STACK_SIZE
	.align		4
.L_107:
        /*0088*/ 	.byte	0x04, 0x1e
        /*008a*/ 	.short	(.L_109 - .L_108)
.L_108:
        /*008c*/ 	.word	0x00000000


	//----- nvinfo : EIATTR_CBANK_PARAM_SIZE
	.align		4
.L_109:
        /*0090*/ 	.byte	0x03, 0x19
        /*0092*/ 	.short	0x0020


	//----- nvinfo : EIATTR_PARAM_CBANK
	.align		4
        /*0094*/ 	.byte	0x04, 0x0a
        /*0096*/ 	.short	(.L_111 - .L_110)
	.align		4
.L_110:
        /*0098*/ 	.word	index@(.nv.constant0._Z17Rhistogram_atomicPKfffijPf)
        /*009c*/ 	.short	0x0380
        /*009e*/ 	.short	0x0020


	//----- nvinfo : EIATTR_SW_WAR
	.align		4
.L_111:
        /*00a0*/ 	.byte	0x04, 0x36
        /*00a2*/ 	.short	(.L_113 - .L_112)
.L_112:
        /*00a4*/ 	.word	0x00000008
.L_113:


//--------------------- .nv.info._Z7GridMaxiPKfPf --------------------------
	.section	.nv.info._Z7GridMaxiPKfPf,"",@"SHT_CUDA_INFO"
	.sectionflags	@""
	.align	4


	//----- nvinfo : EIATTR_CUDA_API_VERSION
	.align		4
        /*0000*/ 	.byte	0x04, 0x37
        /*0002*/ 	.short	(.L_115 - .L_114)
.L_114:
        /*0004*/ 	.word	0x00000082


	//----- nvinfo : EIATTR_KPARAM_INFO
	.align		4
.L_115:
        /*0008*/ 	.byte	0x04, 0x17
        /*000a*/ 	.short	(.L_117 - .L_116)
.L_116:
        /*000c*/ 	.word	0x00000000
        /*0010*/ 	.short	0x0002
        /*0012*/ 	.short	0x0010
        /*0014*/ 	.byte	0x00, 0xf5, 0x21, 0x00


	//----- nvinfo : EIATTR_KPARAM_INFO
	.align		4
.L_117:
        /*0018*/ 	.byte	0x04, 0x17
        /*001a*/ 	.short	(.L_119 - .L_118)
.L_118:
        /*001c*/ 	.word	0x00000000
        /*0020*/ 	.short	0x0001
        /*0022*/ 	.short	0x0008
        /*0024*/ 	.byte	0x00, 0xf5, 0x21, 0x00


	//----- nvinfo : EIATTR_KPARAM_INFO
	.align		4
.L_119:
        /*0028*/ 	.byte	0x04, 0x17
        /*002a*/ 	.short	(.L_121 - .L_120)
.L_120:
        /*002c*/ 	.word	0x00000000
        /*0030*/ 	.short	0x0000
        /*0032*/ 	.short	0x0000
        /*0034*/ 	.byte	0x00, 0xf0, 0x11, 0x00


	//----- nvinfo : EIATTR_SPARSE_MMA_MASK
	.align		4
.L_121:
        /*0038*/ 	.byte	0x03, 0x50
        /*003a*/ 	.short	0x0000


	//----- nvinfo : EIATTR_MAXREG_COUNT
	.align		4
        /*003c*/ 	.byte	0x03, 0x1b
        /*003e*/ 	.short	0x00ff


	//----- nvinfo : EIATTR_NUM_BARRIERS
	.align		4
        /*0040*/ 	.byte	0x02, 0x4c
        /*0042*/ 	.byte	0x01
	.zero		1


	//----- nvinfo : EIATTR_MERCURY_ISA_VERSION
	.align		4
        /*0044*/ 	.byte	0x03, 0x5f
        /*0046*/ 	.short	0x0101


	//----- nvinfo : EIATTR_VRC_CTA_INIT_COUNT
	.align		4
        /*0048*/ 	.byte	0x02, 0x4a
	.zero		1
	.zero		1


	//----- nvinfo : EIATTR_EXIT_INSTR_OFFSETS
	.align		4
        /*004c*/ 	.byte	0x04, 0x1c
        /*004e*/ 	.short	(.L_123 - .L_122)


	//   ....[0]....
.L_122:
        /*0050*/ 	.word	0x00000240


	//   ....[1]....
        /*0054*/ 	.word	0x00000440


	//   ....[2]....
        /*0058*/ 	.word	0x000004c0


	//----- nvinfo : EIATTR_CRS_STACK_SIZE
	.align		4
.L_123:
        /*005c*/ 	.byte	0x04, 0x1e
        /*005e*/ 	.short	(.L_125 - .L_124)
.L_124:
        /*0060*/ 	.word	0x00000000


	//----- nvinfo : EIATTR_CBANK_PARAM_SIZE
	.align		4
.L_125:
        /*0064*/ 	.byte	0x03, 0x19
        /*0066*/ 	.short	0x0018


	//----- nvinfo : EIATTR_PARAM_CBANK
	.align		4
        /*0068*/ 	.byte	0x04, 0x0a
        /*006a*/ 	.short	(.L_127 - .L_126)
	.align		4
.L_126:
        /*006c*/ 	.word	index@(.nv.constant0._Z7GridMaxiPKfPf)
        /*0070*/ 	.short	0x0380
        /*0072*/ 	.short	0x0018


	//----- nvinfo : EIATTR_SW_WAR
	.align		4
.L_127:
        /*0074*/ 	.byte	0x04, 0x36
        /*0076*/ 	.short	(.L_129 - .L_128)
.L_128:
        /*0078*/ 	.word	0x00000008
.L_129:


//--------------------- .nv.callgraph             --------------------------
	.section	.nv.callgraph,"",@"SHT_CUDA_CALLGRAPH"
	.align	4
	.sectionentsize	8
	.align		4
        /*0000*/ 	.word	0x00000000
	.align		4
        /*0004*/ 	.word	0xffffffff
	.align		4
        /*0008*/ 	.word	0x00000000
	.align		4
        /*000c*/ 	.word	0xfffffffe
	.align		4
        /*0010*/ 	.word	0x00000000
	.align		4
        /*0014*/ 	.word	0xfffffffd
	.align		4
        /*0018*/ 	.word	0x00000000
	.align		4
        /*001c*/ 	.word	0xfffffffc


//--------------------- .text._Z15histogram_accumPKfiiPf --------------------------
	.section	.text._Z15histogram_accumPKfiiPf,"ax",@progbits
	.align	128
        .global         _Z15histogram_accumPKfiiPf
        .type           _Z15histogram_accumPKfiiPf,@function
        .size           _Z15histogram_accumPKfiiPf,(.L_x_51 - _Z15histogram_accumPKfiiPf)
        .other          _Z15histogram_accumPKfiiPf,@"STO_CUDA_ENTRY STV_DEFAULT"
_Z15histogram_accumPKfiiPf:
.text._Z15histogram_accumPKfiiPf:
[----:B------:R-:W-:Y:S01]  /*0000*/  LDC R1, c[0x0][0x37c] ;  /* 0x0000df00ff017b82 */ /* 0x000fe20000000800 */
[----:B------:R-:W0:Y:S07]  /*0010*/  S2R R5, SR_TID.X ;  /* 0x0000000000057919 */ /* 0x000e2e0000002100 */
[----:B------:R-:W1:Y:S01]  /*0020*/  S2UR UR5, SR_CTAID.X ;  /* 0x00000000000579c3 */ /* 0x000e620000002500 */
[----:B------:R-:W1:Y:S07]  /*0030*/  LDCU UR4, c[0x0][0x360] ;  /* 0x00006c00ff0477ac */ /* 0x000e6e0008000800 */
[----:B------:R-:W2:Y:S01]  /*0040*/  LDC R0, c[0x0][0x388] ;  /* 0x0000e200ff007b82 */ /* 0x000ea20000000800 */
[----:B-1----:R-:W-:-:S06]  /*0050*/  UIMAD UR5, UR5, UR4, URZ ;  /* 0x00000004050572a4 */ /* 0x002fcc000f8e02ff */
[----:B0-----:R-:W-:-:S04]  /*0060*/  IADD3 R3, PT, PT, R5, UR5, RZ ;  /* 0x0000000505037c10 */ /* 0x001fc8000fffe0ff */
[----:B--2---:R-:W-:-:S13]  /*0070*/  ISETP.GE.U32.AND P0, PT, R3, R0, PT ;  /* 0x000000000300720c */ /* 0x004fda0003f06070 */
[----:B------:R-:W-:Y:S05]  /*0080*/  @P0 EXIT ;  /* 0x000000000000094d */ /* 0x000fea0003800000 */
[----:B------:R-:W0:Y:S01]  /*0090*/  LDCU UR6, c[0x0][0x38c] ;  /* 0x00007180ff0677ac */ /* 0x000e220008000800 */
[----:B------:R-:W-:Y:S01]  /*00a0*/  HFMA2 R16, -RZ, RZ, 0, 0 ;  /* 0x00000000ff107431 */ /* 0x000fe200000001ff */
[----:B------:R-:W1:Y:S01]  /*00b0*/  LDCU.64 UR10, c[0x0][0x358] ;  /* 0x00006b00ff0a77ac */ /* 0x000e620008000a00 */
[----:B0-----:R-:W-:-:S09]  /*00c0*/  UISETP.GE.AND UP0, UPT, UR6, 0x1, UPT ;  /* 0x000000010600788c */ /* 0x001fd2000bf06270 */
[----:B-1----:R-:W-:Y:S05]  /*00d0*/  BRA.U !UP0, `(.L_x_0) ;  /* 0x0000000908987547 */ /* 0x002fea000b800000 */
[----:B------:R-:W-:Y:S01]  /*00e0*/  UISETP.GE.U32.AND UP1, UPT, UR6, 0x10, UPT ;  /* 0x000000100600788c */ /* 0x000fe2000bf26070 */
[----:B------:R-:W-:Y:S01]  /*00f0*/  MOV R16, RZ ;  /* 0x000000ff00107202 */ /* 0x000fe20000000f00 */
[----:B------:R-:W-:Y:S01]  /*0100*/  ULOP3.LUT UR7, UR6, 0xf, URZ, 0xc0, !UPT ;  /* 0x0000000f06077892 */ /* 0x000fe2000f8ec0ff */
[----:B------:R-:W-:-:S03]  /*0110*/  UMOV UR4, URZ ;  /* 0x000000ff00047c82 */ /* 0x000fc60008000000 */
[----:B------:R-:W-:-:S03]  /*0120*/  UISETP.NE.AND UP0, UPT, UR7, URZ, UPT ;  /* 0x000000ff0700728c */ /* 0x000fc6000bf05270 */
[----:B------:R-:W-:Y:S08]  /*0130*/  BRA.U !UP1, `(.L_x_1) ;  /* 0x00000005095c7547 */ /* 0x000ff0000b800000 */
[----:B------:R-:W0:Y:S01]  /*0140*/  LDC.64 R22, c[0x0][0x380] ;  /* 0x0000e000ff167b82 */ /* 0x000e220000000a00 */
[----:B------:R-:W-:Y:S01]  /*0150*/  ULOP3.LUT UR4, UR6, 0x7ffffff0, URZ, 0xc0, !UPT ;  /* 0x7ffffff006047892 */ /* 0x000fe2000f8ec0ff */
[C---:B------:R-:W-:Y:S01]  /*0160*/  IADD3 R5, PT, PT, R0.reuse, UR5, R5 ;  /* 0x0000000500057c10 */ /* 0x040fe2000fffe005 */
[C-C-:B------:R-:W-:Y:S01]  /*0170*/  IMAD R9, R0.reuse, 0x3, R3.reuse ;  /* 0x0000000300097824 */ /* 0x140fe200078e0203 */
[CC--:B------:R-:W-:Y:S01]  /*0180*/  LEA R7, R0.reuse, R3.reuse, 0x1 ;  /* 0x0000000300077211 */ /* 0x0c0fe200078e08ff */
[C-C-:B------:R-:W-:Y:S01]  /*0190*/  IMAD R13, R0.reuse, 0x5, R3.reuse ;  /* 0x00000005000d7824 */ /* 0x140fe200078e0203 */
[CC--:B------:R-:W-:Y:S01]  /*01a0*/  LEA R11, R0.reuse, R3.reuse, 0x2 ;  /* 0x00000003000b7211 */ /* 0x0c0fe200078e10ff */
[C-C-:B------:R-:W-:Y:S01]  /*01b0*/  IMAD R15, R0.reuse, 0x6, R3.reuse ;  /* 0x00000006000f7824 */ /* 0x140fe200078e0203 */
[CC--:B------:R-:W-:Y:S01]  /*01c0*/  LEA R19, R0.reuse, R3.reuse, 0x3 ;  /* 0x0000000300137211 */ /* 0x0c0fe200078e18ff */
[C-C-:B------:R-:W-:Y:S01]  /*01d0*/  IMAD R17, R0.reuse, 0x7, R3.reuse ;  /* 0x0000000700117824 */ /* 0x140fe200078e0203 */
[----:B------:R-:W-:Y:S01]  /*01e0*/  MOV R16, RZ ;  /* 0x000000ff00107202 */ /* 0x000fe20000000f00 */
[C-C-:B------:R-:W-:Y:S01]  /*01f0*/  IMAD R21, R0.reuse, 0x9, R3.reuse ;  /* 0x0000000900157824 */ /* 0x140fe200078e0203 */
[----:B------:R-:W-:Y:S01]  /*0200*/  MOV R12, R3 ;  /* 0x00000003000c7202 */ /* 0x000fe20000000f00 */
[C-C-:B------:R-:W-:Y:S01]  /*0210*/  IMAD R29, R0.reuse, 0xa, R3.reuse ;  /* 0x0000000a001d7824 */ /* 0x140fe200078e0203 */
[----:B------:R-:W-:Y:S01]  /*0220*/  UIADD3 UR8, UPT, UPT, -UR4, URZ, URZ ;  /* 0x000000ff04087290 */ /* 0x000fe2000fffe1ff */
[----:B------:R-:W-:-:S02]  /*0230*/  IMAD R2, R0, 0xb, R3 ;  /* 0x0000000b00027824 */ /* 0x000fc400078e0203 */
[C-C-:B------:R-:W-:Y:S02]  /*0240*/  IMAD R4, R0.reuse, 0xc, R3.reuse ;  /* 0x0000000c00047824 */ /* 0x140fe400078e0203 */
[C-C-:B------:R-:W-:Y:S02]  /*0250*/  IMAD R6, R0.reuse, 0xd, R3.reuse ;  /* 0x0000000d00067824 */ /* 0x140fe400078e0203 */
[C-C-:B------:R-:W-:Y:S02]  /*0260*/  IMAD R8, R0.reuse, 0xe, R3.reuse ;  /* 0x0000000e00087824 */ /* 0x140fe400078e0203 */
[----:B------:R-:W-:-:S07]  /*0270*/  IMAD R10, R0, 0xf, R3 ;  /* 0x0000000f000a7824 */ /* 0x000fce00078e0203 */
.L_x_2:
[----:B0-----:R-:W-:-:S04]  /*0280*/  IMAD.WIDE.U32 R24, R12, 0x4, R22 ;  /* 0x000000040c187825 */ /* 0x001fc800078e0016 */
[--C-:B------:R-:W-:Y:S01]  /*0290*/  IMAD.WIDE.U32 R26, R5, 0x4, R22.reuse ;  /* 0x00000004051a7825 */ /* 0x100fe200078e0016 */
[----:B------:R0:W2:Y:S04]  /*02a0*/  LDG.E R18, desc[UR10][R24.64] ;  /* 0x0000000a18127981 */ /* 0x0000a8000c1e1900 */
[----:B------:R-:W3:Y:S01]  /*02b0*/  LDG.E R14, desc[UR10][R26.64] ;  /* 0x0000000a1a0e7981 */ /* 0x000ee2000c1e1900 */
[----:B0-----:R-:W-:-:S05]  /*02c0*/  IMAD.WIDE.U32 R24, R7, 0x4, R22 ;  /* 0x0000000407187825 */ /* 0x001fca00078e0016 */
[----:B------:R0:W4:Y:S02]  /*02d0*/  LDG.E R20, desc[UR10][R24.64] ;  /* 0x0000000a18147981 */ /* 0x000124000c1e1900 */
[----:B0-----:R-:W-:-:S05]  /*02e0*/  IMAD.WIDE.U32 R24, R9, 0x4, R22 ;  /* 0x0000000409187825 */ /* 0x001fca00078e0016 */
[----:B------:R0:W5:Y:S01]  /*02f0*/  LDG.E R28, desc[UR10][R24.64] ;  /* 0x0000000a181c7981 */ /* 0x000162000c1e1900 */
[----:B------:R-:W-:-:S04]  /*0300*/  IMAD.WIDE.U32 R26, R11, 0x4, R22 ;  /* 0x000000040b1a7825 */ /* 0x000fc800078e0016 */
[----:B0-----:R-:W-:-:S04]  /*0310*/  IMAD.WIDE.U32 R24, R13, 0x4, R22 ;  /* 0x000000040d187825 */ /* 0x001fc800078e0016 */
[----:B--2---:R-:W-:Y:S02]  /*0320*/  FADD R18, R18, R16 ;  /* 0x0000001012127221 */ /* 0x004fe40000000000 */
[----:B------:R-:W2:Y:S02]  /*0330*/  LDG.E R16, desc[UR10][R24.64] ;  /* 0x0000000a18107981 */ /* 0x000ea4000c1e1900 */
[----:B---3--:R-:W-:Y:S02]  /*0340*/  FADD R18, R18, R14 ;  /* 0x0000000e12127221 */ /* 0x008fe40000000000 */
[----:B------:R0:W3:Y:S02]  /*0350*/  LDG.E R14, desc[UR10][R26.64] ;  /* 0x0000000a1a0e7981 */ /* 0x0000e4000c1e1900 */
[----:B----4-:R-:W-:Y:S01]  /*0360*/  FADD R20, R18, R20 ;  /* 0x0000001412147221 */ /* 0x010fe20000000000 */
[----:B0-----:R-:W-:-:S05]  /*0370*/  IMAD.WIDE.U32 R26, R15, 0x4, R22 ;  /* 0x000000040f1a7825 */ /* 0x001fca00078e0016 */
[----:B------:R0:W4:Y:S01]  /*0380*/  LDG.E R18, desc[UR10][R26.64] ;  /* 0x0000000a1a127981 */ /* 0x000122000c1e1900 */
[----:B------:R-:W-:-:S04]  /*0390*/  IMAD.WIDE.U32 R24, R17, 0x4, R22 ;  /* 0x0000000411187825 */ /* 0x000fc800078e0016 */
[----:B-----5:R-:W-:Y:S02]  /*03a0*/  FADD R28, R20, R28 ;  /* 0x0000001c141c7221 */ /* 0x020fe40000000000 */
[----:B------:R1:W5:Y:S01]  /*03b0*/  LDG.E R20, desc[UR10][R24.64] ;  /* 0x0000000a18147981 */ /* 0x000362000c1e1900 */
[----:B0-----:R-:W-:-:S04]  /*03c0*/  IMAD.WIDE.U32 R26, R21, 0x4, R22 ;  /* 0x00000004151a7825 */ /* 0x001fc800078e0016 */
[----:B-1----:R-:W-:-:S04]  /*03d0*/  IMAD.WIDE.U32 R24, R19, 0x4, R22 ;  /* 0x0000000413187825 */ /* 0x002fc800078e0016 */
[----:B---3--:R-:W-:-:S04]  /*03e0*/  FADD R14, R28, R14 ;  /* 0x0000000e1c0e7221 */ /* 0x008fc80000000000 */
[----:B--2---:R-:W-:Y:S02]  /*03f0*/  FADD R16, R14, R16 ;  /* 0x000000100e107221 */ /* 0x004fe40000000000 */
[----:B------:R0:W2:Y:S02]  /*0400*/  LDG.E R14, desc[UR10][R24.64] ;  /* 0x0000000a180e7981 */ /* 0x0000a4000c1e1900 */
[----:B----4-:R-:W-:Y:S02]  /*0410*/  FADD R16, R16, R18 ;  /* 0x0000001210107221 */ /* 0x010fe40000000000 */
[----:B------:R1:W3:Y:S01]  /*0420*/  LDG.E R18, desc[UR10][R26.64] ;  /* 0x0000000a1a127981 */ /* 0x0002e2000c1e1900 */
[----:B0-----:R-:W-:-:S04]  /*0430*/  IMAD.WIDE.U32 R24, R2, 0x4, R22 ;  /* 0x0000000402187825 */ /* 0x001fc800078e0016 */
[----:B-1----:R-:W-:-:S04]  /*0440*/  IMAD.WIDE.U32 R26, R29, 0x4, R22 ;  /* 0x000000041d1a7825 */ /* 0x002fc800078e0016 */
[----:B-----5:R-:W-:Y:S02]  /*0450*/  FADD R20, R16, R20 ;  /* 0x0000001410147221 */ /* 0x020fe40000000000 */
[----:B------:R0:W4:Y:S04]  /*0460*/  LDG.E R16, desc[UR10][R24.64] ;  /* 0x0000000a18107981 */ /* 0x000128000c1e1900 */
[----:B------:R1:W5:Y:S01]  /*0470*/  LDG.E R28, desc[UR10][R26.64] ;  /* 0x0000000a1a1c7981 */ /* 0x000362000c1e1900 */
[----:B0-----:R-:W-:-:S04]  /*0480*/  IMAD.WIDE.U32 R24, R4, 0x4, R22 ;  /* 0x0000000404187825 */ /* 0x001fc800078e0016 */
[----:B-1----:R-:W-:-:S04]  /*0490*/  IMAD.WIDE.U32 R26, R6, 0x4, R22 ;  /* 0x00000004061a7825 */ /* 0x002fc800078e0016 */
[----:B--2---:R-:W-:Y:S02]  /*04a0*/  FADD R14, R20, R14 ;  /* 0x0000000e140e7221 */ /* 0x004fe40000000000 */
[----:B------:R0:W2:Y:S02]  /*04b0*/  LDG.E R20, desc[UR10][R26.64] ;  /* 0x0000000a1a147981 */ /* 0x0000a4000c1e1900 */
[----:B---3--:R-:W-:Y:S02]  /*04c0*/  FADD R18, R14, R18 ;  /* 0x000000120e127221 */ /* 0x008fe40000000000 */
[----:B------:R1:W3:Y:S01]  /*04d0*/  LDG.E R14, desc[UR10][R24.64] ;  /* 0x0000000a180e7981 */ /* 0x0002e2000c1e1900 */
[----:B0-----:R-:W-:-:S04]  /*04e0*/  IMAD.WIDE.U32 R26, R8, 0x4, R22 ;  /* 0x00000004081a7825 */ /* 0x001fc800078e0016 */
[----:B-1----:R-:W-:-:S04]  /*04f0*/  IMAD.WIDE.U32 R24, R10, 0x4, R22 ;  /* 0x000000040a187825 */ /* 0x002fc800078e0016 */
[----:B-----5:R-:W-:Y:S02]  /*0500*/  FADD R18, R18, R28 ;  /* 0x0000001c12127221 */ /* 0x020fe40000000000 */
[----:B------:R-:W5:Y:S02]  /*0510*/  LDG.E R28, desc[UR10][R24.64] ;  /* 0x0000000a181c7981 */ /* 0x000f64000c1e1900 */
[----:B----4-:R-:W-:Y:S02]  /*0520*/  FADD R16, R18, R16 ;  /* 0x0000001012107221 */ /* 0x010fe40000000000 */
[----:B------:R-:W4:Y:S01]  /*0530*/  LDG.E R18, desc[UR10][R26.64] ;  /* 0x0000000a1a127981 */ /* 0x000f22000c1e1900 */
[----:B------:R-:W-:-:S04]  /*0540*/  UIADD3 UR8, UPT, UPT, UR8, 0x10, URZ ;  /* 0x0000001008087890 */ /* 0x000fc8000fffe0ff */
[----:B------:R-:W-:Y:S01]  /*0550*/  UISETP.NE.AND UP1, UPT, UR8, URZ, UPT ;  /* 0x000000ff0800728c */ /* 0x000fe2000bf25270 */
[C---:B------:R-:W-:Y:S02]  /*0560*/  LEA R12, R0.reuse, R12, 0x4 ;  /* 0x0000000c000c7211 */ /* 0x040fe400078e20ff */
[C---:B------:R-:W-:Y:S02]  /*0570*/  LEA R5, R0.reuse, R5, 0x4 ;  /* 0x0000000500057211 */ /* 0x040fe400078e20ff */
[C---:B------:R-:W-:Y:S02]  /*0580*/  LEA R7, R0.reuse, R7, 0x4 ;  /* 0x0000000700077211 */ /* 0x040fe400078e20ff */
[C---:B------:R-:W-:Y:S02]  /*0590*/  LEA R9, R0.reuse, R9, 0x4 ;  /* 0x0000000900097211 */ /* 0x040fe400078e20ff */
[C---:B------:R-:W-:Y:S02]  /*05a0*/  LEA R11, R0.reuse, R11, 0x4 ;  /* 0x0000000b000b7211 */ /* 0x040fe400078e20ff */
[----:B------:R-:W-:-:S02]  /*05b0*/  LEA R13, R0, R13, 0x4 ;  /* 0x0000000d000d7211 */ /* 0x000fc400078e20ff */
        /* <DEDUP_REMOVED lines=9> */
[----:B------:R-:W-:Y:S01]  /*0650*/  LEA R10, R0, R10, 0x4 ;  /* 0x0000000a000a7211 */ /* 0x000fe200078e20ff */
[----:B---3--:R-:W-:-:S04]  /*0660*/  FADD R14, R16, R14 ;  /* 0x0000000e100e7221 */ /* 0x008fc80000000000 */
[----:B--2---:R-:W-:-:S04]  /*0670*/  FADD R14, R14, R20 ;  /* 0x000000140e0e7221 */ /* 0x004fc80000000000 */
[----:B----4-:R-:W-:-:S04]  /*0680*/  FADD R14, R14, R18 ;  /* 0x000000120e0e7221 */ /* 0x010fc80000000000 */
[----:B-----5:R-:W-:Y:S01]  /*0690*/  FADD R16, R14, R28 ;  /* 0x0000001c0e107221 */ /* 0x020fe20000000000 */
[----:B------:R-:W-:Y:S06]  /*06a0*/  BRA.U UP1, `(.L_x_2) ;  /* 0xfffffff901f47547 */ /* 0x000fec000b83ffff */
.L_x_1:
[----:B------:R-:W-:Y:S05]  /*06b0*/  BRA.U !UP0, `(.L_x_0) ;  /* 0x0000000508207547 */ /* 0x000fea000b800000 */
[----:B------:R-:W-:Y:S02]  /*06c0*/  UISETP.GE.U32.AND UP0, UPT, UR7, 0x8, UPT ;  /* 0x000000080700788c */ /* 0x000fe4000bf06070 */
[----:B------:R-:W-:-:S04]  /*06d0*/  ULOP3.LUT UR8, UR6, 0x7, URZ, 0xc0, !UPT ;  /* 0x0000000706087892 */ /* 0x000fc8000f8ec0ff */
[----:B------:R-:W-:-:S03]  /*06e0*/  UISETP.NE.AND UP1, UPT, UR8, URZ, UPT ;  /* 0x000000ff0800728c */ /* 0x000fc6000bf25270 */
[----:B------:R-:W-:Y:S08]  /*06f0*/  BRA.U !UP0, `(.L_x_3) ;  /* 0x0000000108887547 */ /* 0x000ff0000b800000 */
[----:B------:R-:W0:Y:S01]  /*0700*/  LDC.64 R4, c[0x0][0x380] ;  /* 0x0000e000ff047b82 */ /* 0x000e220000000a00 */
[----:B------:R-:W-:-:S05]  /*0710*/  IMAD R7, R0, UR4, R3 ;  /* 0x0000000400077c24 */ /* 0x000fca000f8e0203 */
[----:B------:R-:W-:-:S04]  /*0720*/  IADD3 R9, PT, PT, R7, R0, RZ ;  /* 0x0000000007097210 */ /* 0x000fc80007ffe0ff */
[----:B------:R-:W-:-:S04]  /*0730*/  IADD3 R11, PT, PT, R9, R0, RZ ;  /* 0x00000000090b7210 */ /* 0x000fc80007ffe0ff */
[----:B------:R-:W-:Y:S01]  /*0740*/  IADD3 R13, PT, PT, R11, R0, RZ ;  /* 0x000000000b0d7210 */ /* 0x000fe20007ffe0ff */
[----:B0-----:R-:W-:-:S04]  /*0750*/  IMAD.WIDE.U32 R6, R7, 0x4, R4 ;  /* 0x0000000407067825 */ /* 0x001fc800078e0004 */
[--C-:B------:R-:W-:Y:S02]  /*0760*/  IMAD.WIDE.U32 R8, R9, 0x4, R4.reuse ;  /* 0x0000000409087825 */ /* 0x100fe400078e0004 */
[----:B------:R-:W2:Y:S02]  /*0770*/  LDG.E R7, desc[UR10][R6.64] ;  /* 0x0000000a06077981 */ /* 0x000ea4000c1e1900 */
[--C-:B------:R-:W-:Y:S01]  /*0780*/  IMAD.WIDE.U32 R10, R11, 0x4, R4.reuse ;  /* 0x000000040b0a7825 */ /* 0x100fe200078e0004 */
[CC--:B------:R-:W-:Y:S01]  /*0790*/  IADD3 R15, PT, PT, R13.reuse, R0.reuse, RZ ;  /* 0x000000000d0f7210 */ /* 0x0c0fe20007ffe0ff */
[----:B------:R0:W3:Y:S02]  /*07a0*/  LDG.E R2, desc[UR10][R8.64] ;  /* 0x0000000a08027981 */ /* 0x0000e4000c1e1900 */
[--C-:B------:R-:W-:Y:S01]  /*07b0*/  IMAD.WIDE.U32 R12, R13, 0x4, R4.reuse ;  /* 0x000000040d0c7825 */ /* 0x100fe200078e0004 */
[CC--:B------:R-:W-:Y:S01]  /*07c0*/  IADD3 R19, PT, PT, R15.reuse, R0.reuse, RZ ;  /* 0x000000000f137210 */ /* 0x0c0fe20007ffe0ff */
[----:B------:R-:W4:Y:S02]  /*07d0*/  LDG.E R11, desc[UR10][R10.64] ;  /* 0x0000000a0a0b7981 */ /* 0x000f24000c1e1900 */
[--C-:B------:R-:W-:Y:S01]  /*07e0*/  IMAD.WIDE.U32 R14, R15, 0x4, R4.reuse ;  /* 0x000000040f0e7825 */ /* 0x100fe200078e0004 */
[CC--:B------:R-:W-:Y:S01]  /*07f0*/  IADD3 R17, PT, PT, R19.reuse, R0.reuse, RZ ;  /* 0x0000000013117210 */ /* 0x0c0fe20007ffe0ff */
[----:B------:R-:W5:Y:S02]  /*0800*/  LDG.E R13, desc[UR10][R12.64] ;  /* 0x0000000a0c0d7981 */ /* 0x000f64000c1e1900 */
[--C-:B------:R-:W-:Y:S01]  /*0810*/  IMAD.WIDE.U32 R18, R19, 0x4, R4.reuse ;  /* 0x0000000413127825 */ /* 0x100fe200078e0004 */
[C---:B------:R-:W-:Y:S01]  /*0820*/  IADD3 R21, PT, PT, R17.reuse, R0, RZ ;  /* 0x0000000011157210 */ /* 0x040fe20007ffe0ff */
[----:B------:R-:W5:Y:S02]  /*0830*/  LDG.E R15, desc[UR10][R14.64] ;  /* 0x0000000a0e0f7981 */ /* 0x000f64000c1e1900 */
[----:B0-----:R-:W-:-:S02]  /*0840*/  IMAD.WIDE.U32 R8, R17, 0x4, R4 ;  /* 0x0000000411087825 */ /* 0x001fc400078e0004 */
[----:B------:R-:W5:Y:S02]  /*0850*/  LDG.E R19, desc[UR10][R18.64] ;  /* 0x0000000a12137981 */ /* 0x000f64000c1e1900 */
[----:B------:R-:W-:Y:S02]  /*0860*/  IMAD.WIDE.U32 R4, R21, 0x4, R4 ;  /* 0x0000000415047825 */ /* 0x000fe400078e0004 */
[----:B------:R-:W5:Y:S04]  /*0870*/  LDG.E R9, desc[UR10][R8.64] ;  /* 0x0000000a08097981 */ /* 0x000f68000c1e1900 */
[----:B------:R-:W5:Y:S01]  /*0880*/  LDG.E R5, desc[UR10][R4.64] ;  /* 0x0000000a04057981 */ /* 0x000f62000c1e1900 */
[----:B------:R-:W-:Y:S01]  /*0890*/  UIADD3 UR4, UPT, UPT, UR4, 0x8, URZ ;  /* 0x0000000804047890 */ /* 0x000fe2000fffe0ff */
[----:B--2---:R-:W-:-:S04]  /*08a0*/  FADD R7, R16, R7 ;  /* 0x0000000710077221 */ /* 0x004fc80000000000 */
[----:B---3--:R-:W-:-:S04]  /*08b0*/  FADD R2, R7, R2 ;  /* 0x0000000207027221 */ /* 0x008fc80000000000 */
[----:B----4-:R-:W-:-:S04]  /*08c0*/  FADD R2, R2, R11 ;  /* 0x0000000b02027221 */ /* 0x010fc80000000000 */
[----:B-----5:R-:W-:-:S04]  /*08d0*/  FADD R2, R2, R13 ;  /* 0x0000000d02027221 */ /* 0x020fc80000000000 */
[----:B------:R-:W-:-:S04]  /*08e0*/  FADD R2, R2, R15 ;  /* 0x0000000f02027221 */ /* 0x000fc80000000000 */
[----:B------:R-:W-:-:S04]  /*08f0*/  FADD R2, R2, R19 ;  /* 0x0000001302027221 */ /* 0x000fc80000000000 */
[----:B------:R-:W-:-:S04]  /*0900*/  FADD R2, R2, R9 ;  /* 0x0000000902027221 */ /* 0x000fc80000000000 */
[----:B------:R-:W-:-:S07]  /*0910*/  FADD R16, R2, R5 ;  /* 0x0000000502107221 */ /* 0x000fce0000000000 */
.L_x_3:
        /* <DEDUP_REMOVED lines=13> */
[--C-:B------:R-:W-:Y:S02]  /*09f0*/  IMAD.WIDE.U32 R10, R11, 0x4, R4.reuse ;  /* 0x000000040b0a7825 */ /* 0x100fe400078e0004 */
[----:B------:R-:W3:Y:S02]  /*0a00*/  LDG.E R9, desc[UR10][R8.64] ;  /* 0x0000000a08097981 */ /* 0x000ee4000c1e1900 */
[----:B------:R-:W-:Y:S02]  /*0a10*/  IMAD.WIDE.U32 R4, R13, 0x4, R4 ;  /* 0x000000040d047825 */ /* 0x000fe400078e0004 */
[----:B------:R-:W4:Y:S04]  /*0a20*/  LDG.E R11, desc[UR10][R10.64] ;  /* 0x0000000a0a0b7981 */ /* 0x000f28000c1e1900 */
[----:B------:R-:W5:Y:S01]  /*0a30*/  LDG.E R5, desc[UR10][R4.64] ;  /* 0x0000000a04057981 */ /* 0x000f62000c1e1900 */
[----:B------:R-:W-:Y:S01]  /*0a40*/  UIADD3 UR4, UPT, UPT, UR4, 0x4, URZ ;  /* 0x0000000404047890 */ /* 0x000fe2000fffe0ff */
[----:B--2---:R-:W-:-:S04]  /*0a50*/  FADD R16, R16, R7 ;  /* 0x0000000710107221 */ /* 0x004fc80000000000 */
[----:B---3--:R-:W-:-:S04]  /*0a60*/  FADD R16, R16, R9 ;  /* 0x0000000910107221 */ /* 0x008fc80000000000 */
[----:B----4-:R-:W-:-:S04]  /*0a70*/  FADD R16, R16, R11 ;  /* 0x0000000b10107221 */ /* 0x010fc80000000000 */
[----:B-----5:R-:W-:-:S07]  /*0a80*/  FADD R16, R16, R5 ;  /* 0x0000000510107221 */ /* 0x020fce0000000000 */
.L_x_4:
[----:B------:R-:W-:Y:S05]  /*0a90*/  BRA.U !UP1, `(.L_x_0) ;  /* 0x0000000109287547 */ /* 0x000fea000b800000 */
[----:B------:R-:W0:Y:S01]  /*0aa0*/  LDC.64 R6, c[0x0][0x380] ;  /* 0x0000e000ff067b82 */ /* 0x000e220000000a00 */
[----:B------:R-:W-:Y:S01]  /*0ab0*/  IMAD R9, R0, UR4, R3 ;  /* 0x0000000400097c24 */ /* 0x000fe2000f8e0203 */
[----:B------:R-:W-:-:S12]  /*0ac0*/  UIADD3 UR6, UPT, UPT, -UR6, URZ, URZ ;  /* 0x000000ff06067290 */ /* 0x000fd8000fffe1ff */
.L_x_5:
[----:B0-----:R-:W-:-:S06]  /*0ad0*/  IMAD.WIDE.U32 R4, R9, 0x4, R6 ;  /* 0x0000000409047825 */ /* 0x001fcc00078e0006 */
[----:B------:R-:W2:Y:S01]  /*0ae0*/  LDG.E R5, desc[UR10][R4.64] ;  /* 0x0000000a04057981 */ /* 0x000ea2000c1e1900 */
[----:B------:R-:W-:Y:S01]  /*0af0*/  UIADD3 UR6, UPT, UPT, UR6, 0x1, URZ ;  /* 0x0000000106067890 */ /* 0x000fe2000fffe0ff */
[----:B------:R-:W-:-:S03]  /*0b00*/  IADD3 R9, PT, PT, R9, R0, RZ ;  /* 0x0000000009097210 */ /* 0x000fc60007ffe0ff */
[----:B------:R-:W-:Y:S01]  /*0b10*/  UISETP.NE.AND UP0, UPT, UR6, URZ, UPT ;  /* 0x000000ff0600728c */ /* 0x000fe2000bf05270 */
[----:B--2---:R-:W-:-:S08]  /*0b20*/  FADD R16, R5, R16 ;  /* 0x0000001005107221 */ /* 0x004fd00000000000 */
[----:B------:R-:W-:Y:S05]  /*0b30*/  BRA.U UP0, `(.L_x_5) ;  /* 0xfffffffd00e47547 */ /* 0x000fea000b83ffff */
.L_x_0:
[----:B------:R-:W0:Y:S02]  /*0b40*/  LDC.64 R4, c[0x0][0x390] ;  /* 0x0000e400ff047b82 */ /* 0x000e240000000a00 */
[----:B0-----:R-:W-:-:S05]  /*0b50*/  IMAD.WIDE.U32 R2, R3, 0x4, R4 ;  /* 0x0000000403027825 */ /* 0x001fca00078e0004 */
[----:B------:R-:W-:Y:S01]  /*0b60*/  STG.E desc[UR10][R2.64], R16 ;  /* 0x0000001002007986 */ /* 0x000fe2000c10190a */
[----:B------:R-:W-:Y:S05]  /*0b70*/  EXIT ;  /* 0x000000000000794d */ /* 0x000fea0003800000 */
.L_x_6:
[----:B------:R-:W-:-:S00]  /*0b80*/  BRA `(.L_x_6) ;  /* 0xfffffffc00fc7947 */ /* 0x000fc0000383ffff */
[----:B------:R-:W-:-:S00]  /*0b90*/  NOP ;  /* 0x0000000000007918 */ /* 0x000fc00000000000 */
        /* <DEDUP_REMOVED lines=14> */
.L_x_51:


//--------------------- .text._Z16histogram_atomicPKfffimPfPi --------------------------
	.section	.text._Z16histogram_atomicPKfffimPfPi,"ax",@progbits
	.align	128
        .global         _Z16histogram_atomicPKfffimPfPi
        .type           _Z16histogram_atomicPKfffimPfPi,@function
        .size           _Z16histogram_atomicPKfffimPfPi,(.L_x_49 - _Z16histogram_atomicPKfffimPfPi)
        .other          _Z16histogram_atomicPKfffimPfPi,@"STO_CUDA_ENTRY STV_DEFAULT"
_Z16histogram_atomicPKfffimPfPi:
.text._Z16histogram_atomicPKfffimPfPi:
[----:B------:R-:W-:Y:S01]  /*0000*/  LDC R1, c[0x0][0x37c] ;  /* 0x0000df00ff017b82 */ /* 0x000fe20000000800 */
[----:B------:R-:W0:Y:S07]  /*0010*/  S2R R6, SR_TID.X ;  /* 0x0000000000067919 */ /* 0x000e2e0000002100 */
[----:B------:R-:W0:Y:S01]  /*0020*/  LDC R9, c[0x0][0x390] ;  /* 0x0000e400ff097b82 */ /* 0x000e220000000800 */
[----:B------:R-:W1:Y:S01]  /*0030*/  LDCU.64 UR4, c[0x0][0x358] ;  /* 0x00006b00ff0477ac */ /* 0x000e620008000a00 */
[----:B------:R-:W-:Y:S06]  /*0040*/  BSSY.RECONVERGENT B0, `(.L_x_7) ;  /* 0x000000d000007945 */ /* 0x000fec0003800200 */
[----:B------:R-:W2:Y:S08]  /*0050*/  LDC R7, c[0x0][0x360] ;  /* 0x0000d800ff077b82 */ /* 0x000eb00000000800 */
[----:B------:R-:W3:Y:S01]  /*0060*/  S2UR UR6, SR_CTAID.X ;  /* 0x00000000000679c3 */ /* 0x000ee20000002500 */
[----:B0-----:R-:W-:-:S13]  /*0070*/  ISETP.GE.U32.AND P0, PT, R6, R9, PT ;  /* 0x000000090600720c */ /* 0x001fda0003f06070 */
[----:B-123--:R-:W-:Y:S05]  /*0080*/  @P0 BRA `(.L_x_8) ;  /* 0x0000000000200947 */ /* 0x00efea0003800000 */
[----:B------:R-:W0:Y:S01]  /*0090*/  LDC.64 R4, c[0x0][0x3a0] ;  /* 0x0000e800ff047b82 */ /* 0x000e220000000a00 */
[----:B------:R-:W-:-:S07]  /*00a0*/  IMAD.MOV.U32 R0, RZ, RZ, R6 ;  /* 0x000000ffff007224 */ /* 0x000fce00078e0006 */
.L_x_9:
[--C-:B------:R-:W-:Y:S02]  /*00b0*/  IMAD R3, R9, UR6, R0.reuse ;  /* 0x0000000609037c24 */ /* 0x100fe4000f8e0200 */
[----:B------:R-:W-:Y:S02]  /*00c0*/  IMAD.IADD R0, R7, 0x1, R0 ;  /* 0x0000000107007824 */ /* 0x000fe400078e0200 */
[----:B0-----:R-:W-:-:S03]  /*00d0*/  IMAD.WIDE.U32 R2, R3, 0x4, R4 ;  /* 0x0000000403027825 */ /* 0x001fc600078e0004 */
[----:B------:R-:W-:Y:S02]  /*00e0*/  ISETP.GE.U32.AND P0, PT, R0, R9, PT ;  /* 0x000000090000720c */ /* 0x000fe40003f06070 */
[----:B------:R1:W-:Y:S11]  /*00f0*/  STG.E desc[UR4][R2.64], RZ ;  /* 0x000000ff02007986 */ /* 0x0003f6000c101904 */
[----:B-1----:R-:W-:Y:S05]  /*0100*/  @!P0 BRA `(.L_x_9) ;  /* 0xfffffffc00e88947 */ /* 0x002fea000383ffff */
.L_x_8:
[----:B------:R-:W-:Y:S05]  /*0110*/  BSYNC.RECONVERGENT B0 ;  /* 0x0000000000007941 */ /* 0x000fea0003800200 */
.L_x_7:
[----:B------:R-:W0:Y:S01]  /*0120*/  LDCU.64 UR8, c[0x0][0x398] ;  /* 0x00007300ff0877ac */ /* 0x000e220008000a00 */
[----:B------:R-:W-:Y:S01]  /*0130*/  IMAD R0, R7, UR6, R6 ;  /* 0x0000000607007c24 */ /* 0x000fe2000f8e0206 */
[----:B------:R-:W-:Y:S04]  /*0140*/  BAR.SYNC.DEFER_BLOCKING 0x0 ;  /* 0x0000000000007b1d */ /* 0x000fe80000010000 */
[----:B0-----:R-:W-:-:S04]  /*0150*/  ISETP.GE.U32.AND P0, PT, R0, UR8, PT ;  /* 0x0000000800007c0c */ /* 0x001fc8000bf06070 */
[----:B------:R-:W-:-:S13]  /*0160*/  ISETP.GE.U32.AND.EX P0, PT, RZ, UR9, PT, P0 ;  /* 0x00000009ff007c0c */ /* 0x000fda000bf06100 */
[----:B------:R-:W-:Y:S05]  /*0170*/  @P0 EXIT ;  /* 0x000000000000094d */ /* 0x000fea0003800000 */
[----:B------:R-:W0:Y:S02]  /*0180*/  LDCU.64 UR8, c[0x0][0x380] ;  /* 0x00007000ff0877ac */ /* 0x000e240008000a00 */
[----:B0-----:R-:W-:-:S04]  /*0190*/  LEA R2, P0, R0, UR8, 0x2 ;  /* 0x0000000800027c11 */ /* 0x001fc8000f8010ff */
[----:B------:R-:W-:Y:S01]  /*01a0*/  LEA.HI.X R3, R0, UR9, RZ, 0x2, P0 ;  /* 0x0000000900037c11 */ /* 0x000fe200080f14ff */
[----:B------:R-:W-:Y:S01]  /*01b0*/  IMAD.MOV.U32 R7, RZ, RZ, 0x3e055027 ;  /* 0x3e055027ff077424 */ /* 0x000fe200078e00ff */
[----:B------:R-:W0:Y:S03]  /*01c0*/  LDCU UR9, c[0x0][0x388] ;  /* 0x00007100ff0977ac */ /* 0x000e260008000800 */
[----:B------:R1:W2:Y:S02]  /*01d0*/  LDG.E R0, desc[UR4][R2.64] ;  /* 0x0000000402007981 */ /* 0x0002a4000c1e1900 */
[----:B-1----:R-:W-:Y:S01]  /*01e0*/  IMAD.MOV.U32 R3, RZ, RZ, 0x7f800000 ;  /* 0x7f800000ff037424 */ /* 0x002fe200078e00ff */
[----:B--2---:R-:W-:-:S04]  /*01f0*/  FSETP.GEU.AND P0, PT, R0, 1.175494350822287508e-38, PT ;  /* 0x008000000000780b */ /* 0x004fc80003f0e000 */
[----:B------:R-:W-:-:S09]  /*0200*/  FSEL R2, RZ, -23, P0 ;  /* 0xc1b80000ff027808 */ /* 0x000fd20000000000 */
[----:B------:R-:W-:-:S04]  /*0210*/  @!P0 FMUL R0, R0, 8388608 ;  /* 0x4b00000000008820 */ /* 0x000fc80000400000 */
[C---:B------:R-:W-:Y:S01]  /*0220*/  VIADD R4, R0.reuse, 0xc0d55555 ;  /* 0xc0d5555500047836 */ /* 0x040fe20000000000 */
[----:B------:R-:W-:-:S04]  /*0230*/  ISETP.GT.U32.AND P0, PT, R0, 0x7f7fffff, PT ;  /* 0x7f7fffff0000780c */ /* 0x000fc80003f04070 */
[----:B------:R-:W-:-:S05]  /*0240*/  LOP3.LUT R5, R4, 0xff800000, RZ, 0xc0, !PT ;  /* 0xff80000004057812 */ /* 0x000fca00078ec0ff */
[----:B------:R-:W-:Y:S01]  /*0250*/  IMAD.IADD R4, R0, 0x1, -R5 ;  /* 0x0000000100047824 */ /* 0x000fe200078e0a05 */
[----:B------:R-:W-:-:S03]  /*0260*/  I2FP.F32.S32 R5, R5 ;  /* 0x0000000500057245 */ /* 0x000fc60000201400 */
[----:B------:R-:W-:Y:S02]  /*0270*/  FADD R4, R4, -1 ;  /* 0xbf80000004047421 */ /* 0x000fe40000000000 */
[----:B------:R-:W-:Y:S02]  /*0280*/  FFMA R2, R5, 1.1920928955078125e-07, R2 ;  /* 0x3400000005027823 */ /* 0x000fe40000000002 */
[----:B------:R-:W-:-:S04]  /*0290*/  FFMA R7, R4, -R7, 0.14084610342979431152 ;  /* 0x3e1039f604077423 */ /* 0x000fc80000000807 */
[----:B------:R-:W-:-:S04]  /*02a0*/  FFMA R7, R4, R7, -0.12148627638816833496 ;  /* 0xbdf8cdcc04077423 */ /* 0x000fc80000000007 */
[----:B------:R-:W-:-:S04]  /*02b0*/  FFMA R7, R4, R7, 0.13980610668659210205 ;  /* 0x3e0f295504077423 */ /* 0x000fc80000000007 */
[----:B------:R-:W-:-:S04]  /*02c0*/  FFMA R7, R4, R7, -0.16684235632419586182 ;  /* 0xbe2ad8b904077423 */ /* 0x000fc80000000007 */
[----:B------:R-:W-:-:S04]  /*02d0*/  FFMA R7, R4, R7, 0.20012299716472625732 ;  /* 0x3e4ced0b04077423 */ /* 0x000fc80000000007 */
[----:B------:R-:W-:-:S04]  /*02e0*/  FFMA R7, R4, R7, -0.24999669194221496582 ;  /* 0xbe7fff2204077423 */ /* 0x000fc80000000007 */
[----:B------:R-:W-:-:S04]  /*02f0*/  FFMA R7, R4, R7, 0.33333182334899902344 ;  /* 0x3eaaaa7804077423 */ /* 0x000fc80000000007 */
[----:B------:R-:W-:-:S04]  /*0300*/  FFMA R7, R4, R7, -0.5 ;  /* 0xbf00000004077423 */ /* 0x000fc80000000007 */
[----:B------:R-:W-:-:S04]  /*0310*/  FMUL R7, R4, R7 ;  /* 0x0000000704077220 */ /* 0x000fc80000400000 */
[----:B------:R-:W-:-:S04]  /*0320*/  FFMA R7, R4, R7, R4 ;  /* 0x0000000704077223 */ /* 0x000fc80000000004 */
[----:B------:R-:W-:Y:S01]  /*0330*/  FFMA R2, R2, 0.69314718246459960938, R7 ;  /* 0x3f31721802027823 */ /* 0x000fe20000000007 */
[C---:B------:R-:W-:Y:S01]  /*0340*/  @P0 FFMA R2, R0.reuse, R3, +INF ;  /* 0x7f80000000020423 */ /* 0x040fe20000000003 */
[----:B------:R-:W-:-:S03]  /*0350*/  FSETP.NEU.AND P0, PT, R0, RZ, PT ;  /* 0x000000ff0000720b */ /* 0x000fc60003f0d000 */
[----:B------:R-:W-:-:S05]  /*0360*/  FMUL R2, R2, 0.43429449200630187988 ;  /* 0x3ede5bd902027820 */ /* 0x000fca0000400000 */
[----:B------:R-:W-:-:S04]  /*0370*/  FSEL R2, R2, -INF , P0 ;  /* 0xff80000002027808 */ /* 0x000fc80000000000 */
[----:B0-----:R-:W-:-:S13]  /*0380*/  FSETP.GT.AND P0, PT, R2, UR9, PT ;  /* 0x0000000902007c0b */ /* 0x001fda000bf04000 */
[----:B------:R-:W-:Y:S05]  /*0390*/  @!P0 BRA `(.L_x_10) ;  /* 0x0000000000588947 */ /* 0x000fea0003800000 */
[----:B------:R-:W0:Y:S01]  /*03a0*/  LDC R5, c[0x0][0x38c] ;  /* 0x0000e300ff057b82 */ /* 0x000e220000000800 */
[----:B------:R-:W-:Y:S01]  /*03b0*/  FADD R0, R2, -UR9 ;  /* 0x8000000902007e21 */ /* 0x000fe20008000000 */
[----:B------:R-:W-:Y:S01]  /*03c0*/  BSSY.RECONVERGENT B0, `(.L_x_11) ;  /* 0x000000b000007945 */ /* 0x000fe20003800200 */
[----:B0-----:R-:W0:Y:S08]  /*03d0*/  MUFU.RCP R3, R5 ;  /* 0x0000000500037308 */ /* 0x001e300000001000 */
[----:B------:R-:W1:Y:S01]  /*03e0*/  FCHK P0, R0, R5 ;  /* 0x0000000500007302 */ /* 0x000e620000000000 */
[----:B0-----:R-:W-:-:S04]  /*03f0*/  FFMA R4, R3, -R5, 1 ;  /* 0x3f80000003047423 */ /* 0x001fc80000000805 */
[----:B------:R-:W-:-:S04]  /*0400*/  FFMA R3, R3, R4, R3 ;  /* 0x0000000403037223 */ /* 0x000fc80000000003 */
[----:B------:R-:W-:-:S04]  /*0410*/  FFMA R2, R0, R3, RZ ;  /* 0x0000000300027223 */ /* 0x000fc800000000ff */
[----:B------:R-:W-:-:S04]  /*0420*/  FFMA R4, R2, -R5, R0 ;  /* 0x8000000502047223 */ /* 0x000fc80000000000 */
[----:B------:R-:W-:Y:S01]  /*0430*/  FFMA R4, R3, R4, R2 ;  /* 0x0000000403047223 */ /* 0x000fe20000000002 */
[----:B-1----:R-:W-:Y:S06]  /*0440*/  @!P0 BRA `(.L_x_12) ;  /* 0x0000000000088947 */ /* 0x002fec0003800000 */
[----:B------:R-:W-:-:S07]  /*0450*/  MOV R2, 0x470 ;  /* 0x0000047000027802 */ /* 0x000fce0000000f00 */
[----:B------:R-:W-:Y:S05]  /*0460*/  CALL.REL.NOINC `($__internal_0_$__cuda_sm3x_div_rn_noftz_f32_slowpath) ;  /* 0x0000000000447944 */ /* 0x000fea0003c00000 */
.L_x_12:
[----:B------:R-:W-:Y:S05]  /*0470*/  BSYNC.RECONVERGENT B0 ;  /* 0x0000000000007941 */ /* 0x000fea0003800200 */
.L_x_11:
[----:B------:R-:W0:Y:S01]  /*0480*/  LDC R5, c[0x0][0x390] ;  /* 0x0000e400ff057b82 */ /* 0x000e220000000800 */
[----:B------:R-:W0:Y:S01]  /*0490*/  F2I.FLOOR.NTZ R4, R4 ;  /* 0x0000000400047305 */ /* 0x000e220000207100 */
[----:B------:R-:W-:-:S06]  /*04a0*/  IMAD.MOV.U32 R7, RZ, RZ, 0x3f800000 ;  /* 0x3f800000ff077424 */ /* 0x000fcc00078e00ff */
[----:B------:R-:W1:Y:S01]  /*04b0*/  LDC.64 R2, c[0x0][0x3a0] ;  /* 0x0000e800ff027b82 */ /* 0x000e620000000a00 */
[----:B0-----:R-:W-:-:S04]  /*04c0*/  IMAD R5, R5, UR6, R4 ;  /* 0x0000000605057c24 */ /* 0x001fc8000f8e0204 */
[----:B-1----:R-:W-:-:S05]  /*04d0*/  IMAD.WIDE.U32 R2, R5, 0x4, R2 ;  /* 0x0000000405027825 */ /* 0x002fca00078e0002 */
[----:B------:R-:W-:Y:S01]  /*04e0*/  REDG.E.ADD.F32.FTZ.RN.STRONG.GPU desc[UR4][R2.64], R7 ;  /* 0x00000007020079a6 */ /* 0x000fe2000c12f304 */
[----:B------:R-:W-:Y:S05]  /*04f0*/  EXIT ;  /* 0x000000000000794d */ /* 0x000fea0003800000 */
.L_x_10:
[----:B------:R-:W0:Y:S01]  /*0500*/  S2R R0, SR_LANEID ;  /* 0x0000000000007919 */ /* 0x000e220000000000 */
[----:B------:R-:W1:Y:S01]  /*0510*/  LDC.64 R2, c[0x0][0x3a8] ;  /* 0x0000ea00ff027b82 */ /* 0x000e620000000a00 */
[----:B------:R-:W-:Y:S02]  /*0520*/  VOTEU.ANY UR7, UPT, PT ;  /* 0x0000000000077886 */ /* 0x000fe400038e0100 */
[----:B------:R-:W-:Y:S02]  /*0530*/  UFLO.U32 UR8, UR7 ;  /* 0x00000007000872bd */ /* 0x000fe400080e0000 */
[----:B------:R-:W1:Y:S04]  /*0540*/  POPC R5, UR7 ;  /* 0x0000000700057d09 */ /* 0x000e680008000000 */
[----:B0-----:R-:W-:-:S13]  /*0550*/  ISETP.EQ.U32.AND P0, PT, R0, UR8, PT ;  /* 0x0000000800007c0c */ /* 0x001fda000bf02070 */
[----:B-1----:R-:W-:Y:S01]  /*0560*/  @P0 REDG.E.ADD.STRONG.GPU desc[UR4][R2.64], R5 ;  /* 0x000000050200098e */ /* 0x002fe2000c12e104 */
[----:B------:R-:W-:Y:S05]  /*0570*/  EXIT ;  /* 0x000000000000794d */ /* 0x000fea0003800000 */
        .weak           $__internal_0_$__cuda_sm3x_div_rn_noftz_f32_slowpath
        .type           $__internal_0_$__cuda_sm3x_div_rn_noftz_f32_slowpath,@function
        .size           $__internal_0_$__cuda_sm3x_div_rn_noftz_f32_slowpath,(.L_x_49 - $__internal_0_$__cuda_sm3x_div_rn_noftz_f32_slowpath)
$__internal_0_$__cuda_sm3x_div_rn_noftz_f32_slowpath:
[----:B------:R-:W0:Y:S01]  /*0580*/  LDC R3, c[0x0][0x38c] ;  /* 0x0000e300ff037b82 */ /* 0x000e220000000800 */
[--C-:B------:R-:W-:Y:S01]  /*0590*/  SHF.R.U32.HI R4, RZ, 0x17, R0.reuse ;  /* 0x00000017ff047819 */ /* 0x100fe20000011600 */
[----:B------:R-:W1:Y:S01]  /*05a0*/  LDCU UR7, c[0x0][0x38c] ;  /* 0x00007180ff0777ac */ /* 0x000e620008000800 */
[----:B------:R-:W-:Y:S01]  /*05b0*/  BSSY.RECONVERGENT B1, `(.L_x_13) ;  /* 0x0000064000017945 */ /* 0x000fe20003800200 */
[----:B------:R-:W-:Y:S01]  /*05c0*/  IMAD.MOV.U32 R6, RZ, RZ, R0 ;  /* 0x000000ffff067224 */ /* 0x000fe200078e0000 */
[----:B------:R-:W-:-:S04]  /*05d0*/  LOP3.LUT R4, R4, 0xff, RZ, 0xc0, !PT ;  /* 0x000000ff04047812 */ /* 0x000fc800078ec0ff */
[----:B------:R-:W-:Y:S01]  /*05e0*/  IADD3 R9, PT, PT, R4, -0x1, RZ ;  /* 0xffffffff04097810 */ /* 0x000fe20007ffe0ff */
[----:B-1----:R-:W-:Y:S01]  /*05f0*/  IMAD.U32 R7, RZ, RZ, UR7 ;  /* 0x00000007ff077e24 */ /* 0x002fe2000f8e00ff */
[----:B0-----:R-:W-:-:S04]  /*0600*/  SHF.R.U32.HI R5, RZ, 0x17, R3 ;  /* 0x00000017ff057819 */ /* 0x001fc80000011603 */
[----:B------:R-:W-:-:S05]  /*0610*/  LOP3.LUT R5, R5, 0xff, RZ, 0xc0, !PT ;  /* 0x000000ff05057812 */ /* 0x000fca00078ec0ff */
[----:B------:R-:W-:-:S05]  /*0620*/  VIADD R10, R5, 0xffffffff ;  /* 0xffffffff050a7836 */ /* 0x000fca0000000000 */
[----:B------:R-:W-:-:S04]  /*0630*/  ISETP.GT.U32.AND P0, PT, R10, 0xfd, PT ;  /* 0x000000fd0a00780c */ /* 0x000fc80003f04070 */
[----:B------:R-:W-:-:S13]  /*0640*/  ISETP.GT.U32.OR P0, PT, R9, 0xfd, P0 ;  /* 0x000000fd0900780c */ /* 0x000fda0000704470 */
[----:B------:R-:W-:Y:S01]  /*0650*/  @!P0 IMAD.MOV.U32 R8, RZ, RZ, RZ ;  /* 0x000000ffff088224 */ /* 0x000fe200078e00ff */
[----:B------:R-:W-:Y:S06]  /*0660*/  @!P0 BRA `(.L_x_14) ;  /* 0x00000000005c8947 */ /* 0x000fec0003800000 */
[----:B------:R-:W-:Y:S02]  /*0670*/  FSETP.GTU.FTZ.AND P1, PT, |R3|, +INF , PT ;  /* 0x7f8000000300780b */ /* 0x000fe40003f3c200 */
[----:B------:R-:W-:-:S04]  /*0680*/  FSETP.GTU.FTZ.AND P0, PT, |R0|, +INF , PT ;  /* 0x7f8000000000780b */ /* 0x000fc80003f1c200 */
[----:B------:R-:W-:-:S13]  /*0690*/  PLOP3.LUT P0, PT, P0, P1, PT, 0xf8, 0x8f ;  /* 0x00000000008f781c */ /* 0x000fda0000703f70 */
[----:B------:R-:W-:Y:S05]  /*06a0*/  @P0 BRA `(.L_x_15) ;  /* 0x00000004004c0947 */ /* 0x000fea0003800000 */
[----:B------:R-:W-:-:S13]  /*06b0*/  LOP3.LUT P0, RZ, R7, 0x7fffffff, R6, 0xc8, !PT ;  /* 0x7fffffff07ff7812 */ /* 0x000fda000780c806 */
[----:B------:R-:W-:Y:S05]  /*06c0*/  @!P0 BRA `(.L_x_16) ;  /* 0x00000004003c8947 */ /* 0x000fea0003800000 */
[C---:B------:R-:W-:Y:S02]  /*06d0*/  FSETP.NEU.FTZ.AND P2, PT, |R0|.reuse, +INF , PT ;  /* 0x7f8000000000780b */ /* 0x040fe40003f5d200 */
[----:B------:R-:W-:Y:S02]  /*06e0*/  FSETP.NEU.FTZ.AND P1, PT, |R3|, +INF , PT ;  /* 0x7f8000000300780b */ /* 0x000fe40003f3d200 */
[----:B------:R-:W-:-:S11]  /*06f0*/  FSETP.NEU.FTZ.AND P0, PT, |R0|, +INF , PT ;  /* 0x7f8000000000780b */ /* 0x000fd60003f1d200 */
[----:B------:R-:W-:Y:S05]  /*0700*/  @!P1 BRA !P2, `(.L_x_16) ;  /* 0x00000004002c9947 */ /* 0x000fea0005000000 */
[----:B------:R-:W-:-:S04]  /*0710*/  LOP3.LUT P2, RZ, R6, 0x7fffffff, RZ, 0xc0, !PT ;  /* 0x7fffffff06ff7812 */ /* 0x000fc8000784c0ff */
[----:B------:R-:W-:-:S13]  /*0720*/  PLOP3.LUT P1, PT, P1, P2, PT, 0x2f, 0xf2 ;  /* 0x0000000000f2781c */ /* 0x000fda0000f24577 */
[----:B------:R-:W-:Y:S05]  /*0730*/  @P1 BRA `(.L_x_17) ;  /* 0x0000000400181947 */ /* 0x000fea0003800000 */
[----:B------:R-:W-:-:S04]  /*0740*/  LOP3.LUT P1, RZ, R7, 0x7fffffff, RZ, 0xc0, !PT ;  /* 0x7fffffff07ff7812 */ /* 0x000fc8000782c0ff */
[----:B------:R-:W-:-:S13]  /*0750*/  PLOP3.LUT P0, PT, P0, P1, PT, 0x2f, 0xf2 ;  /* 0x0000000000f2781c */ /* 0x000fda0000702577 */
[----:B------:R-:W-:Y:S05]  /*0760*/  @P0 BRA `(.L_x_18) ;  /* 0x0000000400000947 */ /* 0x000fea0003800000 */
[----:B------:R-:W-:Y:S02]  /*0770*/  ISETP.GE.AND P0, PT, R9, RZ, PT ;  /* 0x000000ff0900720c */ /* 0x000fe40003f06270 */
[----:B------:R-:W-:-:S11]  /*0780*/  ISETP.GE.AND P1, PT, R10, RZ, PT ;  /* 0x000000ff0a00720c */ /* 0x000fd60003f26270 */
[----:B------:R-:W-:Y:S02]  /*0790*/  @P0 IMAD.MOV.U32 R8, RZ, RZ, RZ ;  /* 0x000000ffff080224 */ /* 0x000fe400078e00ff */
[----:B------:R-:W-:Y:S01]  /*07a0*/  @!P0 FFMA R6, R0, 1.84467440737095516160e+19, RZ ;  /* 0x5f80000000068823 */ /* 0x000fe200000000ff */
[----:B------:R-:W-:Y:S02]  /*07b0*/  @!P0 IMAD.MOV.U32 R8, RZ, RZ, -0x40 ;  /* 0xffffffc0ff088424 */ /* 0x000fe400078e00ff */
[----:B------:R-:W-:Y:S02]  /*07c0*/  @!P1 FFMA R7, R3, 1.84467440737095516160e+19, RZ ;  /* 0x5f80000003079823 */ /* 0x000fe400000000ff */
[----:B------:R-:W-:-:S07]  /*07d0*/  @!P1 VIADD R8, R8, 0x40 ;  /* 0x0000004008089836 */ /* 0x000fce0000000000 */
.L_x_14:
[----:B------:R-:W-:Y:S01]  /*07e0*/  LEA R0, R5, 0xc0800000, 0x17 ;  /* 0xc080000005007811 */ /* 0x000fe200078eb8ff */
[----:B------:R-:W-:Y:S01]  /*07f0*/  VIADD R4, R4, 0xffffff81 ;  /* 0xffffff8104047836 */ /* 0x000fe20000000000 */
[----:B------:R-:W-:Y:S02]  /*0800*/  BSSY.RECONVERGENT B2, `(.L_x_19) ;  /* 0x0000035000027945 */ /* 0x000fe40003800200 */
[----:B------:R-:W-:Y:S01]  /*0810*/  IADD3 R7, PT, PT, -R0, R7, RZ ;  /* 0x0000000700077210 */ /* 0x000fe20007ffe1ff */
[C---:B------:R-:W-:Y:S01]  /*0820*/  IMAD R0, R4.reuse, -0x800000, R6 ;  /* 0xff80000004007824 */ /* 0x040fe200078e0206 */
[----:B------:R-:W-:Y:S02]  /*0830*/  IADD3 R5, PT, PT, R4, 0x7f, -R5 ;  /* 0x0000007f04057810 */ /* 0x000fe40007ffe805 */
[----:B------:R-:W0:Y:S01]  /*0840*/  MUFU.RCP R3, R7 ;  /* 0x0000000700037308 */ /* 0x000e220000001000 */
[----:B------:R-:W-:Y:S02]  /*0850*/  FADD.FTZ R9, -R7, -RZ ;  /* 0x800000ff07097221 */ /* 0x000fe40000010100 */
[----:B------:R-:W-:-:S02]  /*0860*/  IMAD.IADD R5, R5, 0x1, R8 ;  /* 0x0000000105057824 */ /* 0x000fc400078e0208 */
[----:B0-----:R-:W-:-:S04]  /*0870*/  FFMA R10, R3, R9, 1 ;  /* 0x3f800000030a7423 */ /* 0x001fc80000000009 */
[----:B------:R-:W-:-:S04]  /*0880*/  FFMA R10, R3, R10, R3 ;  /* 0x0000000a030a7223 */ /* 0x000fc80000000003 */
[----:B------:R-:W-:-:S04]  /*0890*/  FFMA R3, R0, R10, RZ ;  /* 0x0000000a00037223 */ /* 0x000fc800000000ff */
[----:B------:R-:W-:-:S04]  /*08a0*/  FFMA R6, R9, R3, R0 ;  /* 0x0000000309067223 */ /* 0x000fc80000000000 */
[----:B------:R-:W-:-:S04]  /*08b0*/  FFMA R11, R10, R6, R3 ;  /* 0x000000060a0b7223 */ /* 0x000fc80000000003 */
[----:B------:R-:W-:-:S04]  /*08c0*/  FFMA R6, R9, R11, R0 ;  /* 0x0000000b09067223 */ /* 0x000fc80000000000 */
[----:B------:R-:W-:-:S05]  /*08d0*/  FFMA R3, R10, R6, R11 ;  /* 0x000000060a037223 */ /* 0x000fca000000000b */
[----:B------:R-:W-:-:S04]  /*08e0*/  SHF.R.U32.HI R0, RZ, 0x17, R3 ;  /* 0x00000017ff007819 */ /* 0x000fc80000011603 */
[----:B------:R-:W-:-:S05]  /*08f0*/  LOP3.LUT R0, R0, 0xff, RZ, 0xc0, !PT ;  /* 0x000000ff00007812 */ /* 0x000fca00078ec0ff */
[----:B------:R-:W-:-:S04]  /*0900*/  IMAD.IADD R8, R0, 0x1, R5 ;  /* 0x0000000100087824 */ /* 0x000fc800078e0205 */
[----:B------:R-:W-:-:S05]  /*0910*/  VIADD R0, R8, 0xffffffff ;  /* 0xffffffff08007836 */ /* 0x000fca0000000000 */
[----:B------:R-:W-:-:S13]  /*0920*/  ISETP.GE.U32.AND P0, PT, R0, 0xfe, PT ;  /* 0x000000fe0000780c */ /* 0x000fda0003f06070 */
[----:B------:R-:W-:Y:S05]  /*0930*/  @!P0 BRA `(.L_x_20) ;  /* 0x0000000000808947 */ /* 0x000fea0003800000 */
[----:B------:R-:W-:-:S13]  /*0940*/  ISETP.GT.AND P0, PT, R8, 0xfe, PT ;  /* 0x000000fe0800780c */ /* 0x000fda0003f04270 */
[----:B------:R-:W-:Y:S05]  /*0950*/  @P0 BRA `(.L_x_21) ;  /* 0x00000000006c0947 */ /* 0x000fea0003800000 */
[----:B------:R-:W-:-:S13]  /*0960*/  ISETP.GE.AND P0, PT, R8, 0x1, PT ;  /* 0x000000010800780c */ /* 0x000fda0003f06270 */
[----:B------:R-:W-:Y:S05]  /*0970*/  @P0 BRA `(.L_x_22) ;  /* 0x0000000000740947 */ /* 0x000fea0003800000 */
[----:B------:R-:W-:Y:S02]  /*0980*/  ISETP.GE.AND P0, PT, R8, -0x18, PT ;  /* 0xffffffe80800780c */ /* 0x000fe40003f06270 */
[----:B------:R-:W-:-:S11]  /*0990*/  LOP3.LUT R3, R3, 0x80000000, RZ, 0xc0, !PT ;  /* 0x8000000003037812 */ /* 0x000fd600078ec0ff */
[----:B------:R-:W-:Y:S05]  /*09a0*/  @!P0 BRA `(.L_x_22) ;  /* 0x0000000000688947 */ /* 0x000fea0003800000 */
[-CC-:B------:R-:W-:Y:S01]  /*09b0*/  FFMA.RZ R0, R10, R6.reuse, R11.reuse ;  /* 0x000000060a007223 */ /* 0x180fe2000000c00b */
[----:B------:R-:W-:Y:S02]  /*09c0*/  VIADD R7, R8, 0x20 ;  /* 0x0000002008077836 */ /* 0x000fe40000000000 */
[-CC-:B------:R-:W-:Y:S01]  /*09d0*/  FFMA.RM R5, R10, R6.reuse, R11.reuse ;  /* 0x000000060a057223 */ /* 0x180fe2000000400b */
[----:B------:R-:W-:Y:S02]  /*09e0*/  ISETP.NE.AND P2, PT, R8, RZ, PT ;  /* 0x000000ff0800720c */ /* 0x000fe40003f45270 */
[----:B------:R-:W-:Y:S01]  /*09f0*/  LOP3.LUT R4, R0, 0x7fffff, RZ, 0xc0, !PT ;  /* 0x007fffff00047812 */ /* 0x000fe200078ec0ff */
[----:B------:R-:W-:Y:S01]  /*0a00*/  FFMA.RP R0, R10, R6, R11 ;  /* 0x000000060a007223 */ /* 0x000fe2000000800b */
[----:B------:R-:W-:Y:S02]  /*0a10*/  ISETP.NE.AND P1, PT, R8, RZ, PT ;  /* 0x000000ff0800720c */ /* 0x000fe40003f25270 */
[----:B------:R-:W-:-:S02]  /*0a20*/  LOP3.LUT R4, R4, 0x800000, RZ, 0xfc, !PT ;  /* 0x0080000004047812 */ /* 0x000fc400078efcff */
[----:B------:R-:W-:Y:S02]  /*0a30*/  IADD3 R6, PT, PT, -R8, RZ, RZ ;  /* 0x000000ff08067210 */ /* 0x000fe40007ffe1ff */
[----:B------:R-:W-:Y:S02]  /*0a40*/  SHF.L.U32 R7, R4, R7, RZ ;  /* 0x0000000704077219 */ /* 0x000fe400000006ff */
[----:B------:R-:W-:Y:S02]  /*0a50*/  FSETP.NEU.FTZ.AND P0, PT, R0, R5, PT ;  /* 0x000000050000720b */ /* 0x000fe40003f1d000 */
[----:B------:R-:W-:Y:S02]  /*0a60*/  SEL R5, R6, RZ, P2 ;  /* 0x000000ff06057207 */ /* 0x000fe40001000000 */
[----:B------:R-:W-:Y:S02]  /*0a70*/  ISETP.NE.AND P1, PT, R7, RZ, P1 ;  /* 0x000000ff0700720c */ /* 0x000fe40000f25270 */
[----:B------:R-:W-:-:S02]  /*0a80*/  SHF.R.U32.HI R5, RZ, R5, R4 ;  /* 0x00000005ff057219 */ /* 0x000fc40000011604 */
[----:B------:R-:W-:Y:S02]  /*0a90*/  PLOP3.LUT P0, PT, P0, P1, PT, 0xf8, 0x8f ;  /* 0x00000000008f781c */ /* 0x000fe40000703f70 */
[----:B------:R-:W-:Y:S02]  /*0aa0*/  SHF.R.U32.HI R7, RZ, 0x1, R5 ;  /* 0x00000001ff077819 */ /* 0x000fe40000011605 */
[----:B------:R-:W-:-:S04]  /*0ab0*/  SEL R0, RZ, 0x1, !P0 ;  /* 0x00000001ff007807 */ /* 0x000fc80004000000 */
[----:B------:R-:W-:-:S04]  /*0ac0*/  LOP3.LUT R0, R0, 0x1, R7, 0xf8, !PT ;  /* 0x0000000100007812 */ /* 0x000fc800078ef807 */
[----:B------:R-:W-:-:S05]  /*0ad0*/  LOP3.LUT R0, R0, R5, RZ, 0xc0, !PT ;  /* 0x0000000500007212 */ /* 0x000fca00078ec0ff */
[----:B------:R-:W-:-:S05]  /*0ae0*/  IMAD.IADD R0, R7, 0x1, R0 ;  /* 0x0000000107007824 */ /* 0x000fca00078e0200 */
[----:B------:R-:W-:Y:S01]  /*0af0*/  LOP3.LUT R3, R0, R3, RZ, 0xfc, !PT ;  /* 0x0000000300037212 */ /* 0x000fe200078efcff */
[----:B------:R-:W-:Y:S06]  /*0b00*/  BRA `(.L_x_22) ;  /* 0x0000000000107947 */ /* 0x000fec0003800000 */
.L_x_21:
[----:B------:R-:W-:-:S04]  /*0b10*/  LOP3.LUT R3, R3, 0x80000000, RZ, 0xc0, !PT ;  /* 0x8000000003037812 */ /* 0x000fc800078ec0ff */
[----:B------:R-:W-:Y:S01]  /*0b20*/  LOP3.LUT R3, R3, 0x7f800000, RZ, 0xfc, !PT ;  /* 0x7f80000003037812 */ /* 0x000fe200078efcff */
[----:B------:R-:W-:Y:S06]  /*0b30*/  BRA `(.L_x_22) ;  /* 0x0000000000047947 */ /* 0x000fec0003800000 */
.L_x_20:
[----:B------:R-:W-:-:S07]  /*0b40*/  IMAD R3, R5, 0x800000, R3 ;  /* 0x0080000005037824 */ /* 0x000fce00078e0203 */
.L_x_22:
[----:B------:R-:W-:Y:S05]  /*0b50*/  BSYNC.RECONVERGENT B2 ;  /* 0x0000000000027941 */ /* 0x000fea0003800200 */
.L_x_19:
[----:B------:R-:W-:Y:S05]  /*0b60*/  BRA `(.L_x_23) ;  /* 0x0000000000207947 */ /* 0x000fea0003800000 */
.L_x_18:
[----:B------:R-:W-:-:S04]  /*0b70*/  LOP3.LUT R3, R7, 0x80000000, R6, 0x48, !PT ;  /* 0x8000000007037812 */ /* 0x000fc800078e4806 */
[----:B------:R-:W-:Y:S01]  /*0b80*/  LOP3.LUT R3, R3, 0x7f800000, RZ, 0xfc, !PT ;  /* 0x7f80000003037812 */ /* 0x000fe200078efcff */
[----:B------:R-:W-:Y:S06]  /*0b90*/  BRA `(.L_x_23) ;  /* 0x0000000000147947 */ /* 0x000fec0003800000 */
.L_x_17:
[----:B------:R-:W-:Y:S01]  /*0ba0*/  LOP3.LUT R3, R7, 0x80000000, R6, 0x48, !PT ;  /* 0x8000000007037812 */ /* 0x000fe200078e4806 */
[----:B------:R-:W-:Y:S06]  /*0bb0*/  BRA `(.L_x_23) ;  /* 0x00000000000c7947 */ /* 0x000fec0003800000 */
.L_x_16:
[----:B------:R-:W0:Y:S01]  /*0bc0*/  MUFU.RSQ R3, -QNAN ;  /* 0xffc0000000037908 */ /* 0x000e220000001400 */
[----:B------:R-:W-:Y:S05]  /*0bd0*/  BRA `(.L_x_23) ;  /* 0x0000000000047947 */ /* 0x000fea0003800000 */
.L_x_15:
[----:B------:R-:W-:-:S07]  /*0be0*/  FADD.FTZ R3, R0, R3 ;  /* 0x0000000300037221 */ /* 0x000fce0000010000 */
.L_x_23:
[----:B------:R-:W-:Y:S05]  /*0bf0*/  BSYNC.RECONVERGENT B1 ;  /* 0x0000000000017941 */ /* 0x000fea0003800200 */
.L_x_13:
[----:B0-----:R-:W-:Y:S02]  /*0c00*/  IMAD.MOV.U32 R4, RZ, RZ, R3 ;  /* 0x000000ffff047224 */ /* 0x001fe400078e0003 */
[----:B------:R-:W-:-:S04]  /*0c10*/  IMAD.MOV.U32 R3, RZ, RZ, 0x0 ;  /* 0x00000000ff037424 */ /* 0x000fc800078e00ff */
[----:B------:R-:W-:Y:S05]  /*0c20*/  RET.REL.NODEC R2 `(_Z16histogram_atomicPKfffimPfPi) ;  /* 0xfffffff002f47950 */ /* 0x000fea0003c3ffff */
.L_x_24:
        /* <DEDUP_REMOVED lines=13> */
.L_x_49:


//--------------------- .text._Z10TotalHistoPKfjjPf --------------------------
	.section	.text._Z10TotalHistoPKfjjPf,"ax",@progbits
	.align	128
        .global         _Z10TotalHistoPKfjjPf
        .type           _Z10TotalHistoPKfjjPf,@function
        .size           _Z10TotalHistoPKfjjPf,(.L_x_53 - _Z10TotalHistoPKfjjPf)
        .other          _Z10TotalHistoPKfjjPf,@"STO_CUDA_ENTRY STV_DEFAULT"
_Z10TotalHistoPKfjjPf:
.text._Z10TotalHistoPKfjjPf:
[----:B------:R-:W-:Y:S01]  /*0000*/  LDC R1, c[0x0][0x37c] ;  /* 0x0000df00ff017b82 */ /* 0x000fe20000000800 */
[----:B------:R-:W0:Y:S01]  /*0010*/  S2R R0, SR_CTAID.X ;  /* 0x0000000000007919 */ /* 0x000e220000002500 */
[----:B------:R-:W1:Y:S01]  /*0020*/  LDCU.64 UR10, c[0x0][0x388] ;  /* 0x00007100ff0a77ac */ /* 0x000e620008000a00 */
[----:B------:R-:W0:Y:S01]  /*0030*/  S2R R3, SR_TID.X ;  /* 0x0000000000037919 */ /* 0x000e220000002100 */
[----:B------:R-:W0:Y:S01]  /*0040*/  LDCU UR8, c[0x0][0x360] ;  /* 0x00006c00ff0877ac */ /* 0x000e220008000800 */
[----:B------:R-:W2:Y:S01]  /*0050*/  LDCU.64 UR6, c[0x0][0x358] ;  /* 0x00006b00ff0677ac */ /* 0x000ea20008000a00 */
[----:B-1----:R-:W-:Y:S01]  /*0060*/  UIMAD UR4, UR11, UR10, URZ ;  /* 0x0000000a0b0472a4 */ /* 0x002fe2000f8e02ff */
[----:B0-----:R-:W-:-:S05]  /*0070*/  IMAD R2, R0, UR8, R3 ;  /* 0x0000000800027c24 */ /* 0x001fca000f8e0203 */
[----:B------:R-:W-:-:S13]  /*0080*/  ISETP.GE.U32.AND P1, PT, R2, UR4, PT ;  /* 0x0000000402007c0c */ /* 0x000fda000bf26070 */
[----:B------:R-:W0:Y:S01]  /*0090*/  @!P1 LDC.64 R6, c[0x0][0x380] ;  /* 0x0000e000ff069b82 */ /* 0x000e220000000a00 */
[----:B------:R-:W-:-:S04]  /*00a0*/  @!P1 IMAD R5, R3, UR10, RZ ;  /* 0x0000000a03059c24 */ /* 0x000fc8000f8e02ff */
[----:B------:R-:W-:-:S04]  /*00b0*/  @!P1 IMAD R5, R5, 0x2, R0 ;  /* 0x0000000205059824 */ /* 0x000fc800078e0200 */
[C---:B------:R-:W-:Y:S02]  /*00c0*/  @!P1 VIADD R9, R5.reuse, UR10 ;  /* 0x0000000a05099c36 */ /* 0x040fe40008000000 */
[----:B0-----:R-:W-:-:S04]  /*00d0*/  @!P1 IMAD.WIDE.U32 R4, R5, 0x4, R6 ;  /* 0x0000000405049825 */ /* 0x001fc800078e0006 */
[----:B------:R-:W-:Y:S02]  /*00e0*/  @!P1 IMAD.WIDE.U32 R6, R9, 0x4, R6 ;  /* 0x0000000409069825 */ /* 0x000fe400078e0006 */
[----:B--2---:R-:W2:Y:S04]  /*00f0*/  @!P1 LDG.E R4, desc[UR6][R4.64] ;  /* 0x0000000604049981 */ /* 0x004ea8000c1e1900 */
[----:B------:R-:W2:Y:S01]  /*0100*/  @!P1 LDG.E R7, desc[UR6][R6.64] ;  /* 0x0000000606079981 */ /* 0x000ea2000c1e1900 */
[----:B------:R-:W0:Y:S01]  /*0110*/  S2UR UR5, SR_CgaCtaId ;  /* 0x00000000000579c3 */ /* 0x000e220000008800 */
[----:B------:R-:W-:Y:S01]  /*0120*/  MOV R8, UR8 ;  /* 0x0000000800087c02 */ /* 0x000fe20008000f00 */
[----:B------:R-:W-:Y:S01]  /*0130*/  UMOV UR4, 0x400 ;  /* 0x0000040000047882 */ /* 0x000fe20000000000 */
[----:B------:R-:W-:-:S02]  /*0140*/  ISETP.GT.U32.AND P0, PT, R3, 0x1f, PT ;  /* 0x0000001f0300780c */ /* 0x000fc40003f04070 */
[----:B------:R-:W-:Y:S01]  /*0150*/  ISETP.GE.U32.AND P2, PT, R8, 0x42, PT ;  /* 0x000000420800780c */ /* 0x000fe20003f46070 */
[----:B0-----:R-:W-:-:S06]  /*0160*/  ULEA UR4, UR5, UR4, 0x18 ;  /* 0x0000000405047291 */ /* 0x001fcc000f8ec0ff */
[----:B------:R-:W-:Y:S01]  /*0170*/  LEA R2, R3, UR4, 0x2 ;  /* 0x0000000403027c11 */ /* 0x000fe2000f8e10ff */
[----:B--2---:R-:W-:-:S06]  /*0180*/  @!P1 FADD R9, R4, R7 ;  /* 0x0000000704099221 */ /* 0x004fcc0000000000 */
[----:B------:R-:W0:Y:S02]  /*0190*/  @!P1 F2I.TRUNC.NTZ R9, R9 ;  /* 0x0000000900099305 */ /* 0x000e24000020f100 */
[----:B0-----:R0:W-:Y:S01]  /*01a0*/  @!P1 STS [R2], R9 ;  /* 0x0000000902009388 */ /* 0x0011e20000000800 */
[----:B------:R-:W-:Y:S06]  /*01b0*/  BAR.SYNC.DEFER_BLOCKING 0x0 ;  /* 0x0000000000007b1d */ /* 0x000fec0000010000 */
[----:B------:R-:W-:Y:S05]  /*01c0*/  @!P2 BRA `(.L_x_25) ;  /* 0x00000000002ca947 */ /* 0x000fea0003800000 */
.L_x_26:
[----:B------:R-:W-:-:S04]  /*01d0*/  SHF.R.U32.HI R6, RZ, 0x1, R8 ;  /* 0x00000001ff067819 */ /* 0x000fc80000011608 */
[----:B------:R-:W-:-:S13]  /*01e0*/  ISETP.GE.U32.AND P1, PT, R3, R6, PT ;  /* 0x000000060300720c */ /* 0x000fda0003f26070 */
[----:B------:R-:W-:Y:S01]  /*01f0*/  @!P1 IMAD R4, R6, 0x4, R2 ;  /* 0x0000000406049824 */ /* 0x000fe200078e0202 */
[----:B------:R-:W-:Y:S05]  /*0200*/  @!P1 LDS R5, [R2] ;  /* 0x0000000002059984 */ /* 0x000fea0000000800 */
[----:B------:R-:W1:Y:S02]  /*0210*/  @!P1 LDS R4, [R4] ;  /* 0x0000000004049984 */ /* 0x000e640000000800 */
[----:B-1----:R-:W-:-:S05]  /*0220*/  @!P1 IADD3 R5, PT, PT, R4, R5, RZ ;  /* 0x0000000504059210 */ /* 0x002fca0007ffe0ff */
[----:B------:R1:W-:Y:S01]  /*0230*/  @!P1 STS [R2], R5 ;  /* 0x0000000502009388 */ /* 0x0003e20000000800 */
[----:B------:R-:W-:Y:S01]  /*0240*/  BAR.SYNC.DEFER_BLOCKING 0x0 ;  /* 0x0000000000007b1d */ /* 0x000fe20000010000 */
[----:B------:R-:W-:Y:S01]  /*0250*/  ISETP.GT.U32.AND P1, PT, R8, 0x83, PT ;  /* 0x000000830800780c */ /* 0x000fe20003f24070 */
[----:B------:R-:W-:-:S12]  /*0260*/  IMAD.MOV.U32 R8, RZ, RZ, R6 ;  /* 0x000000ffff087224 */ /* 0x000fd800078e0006 */
[----:B-1----:R-:W-:Y:S05]  /*0270*/  @P1 BRA `(.L_x_26) ;  /* 0xfffffffc00d41947 */ /* 0x002fea000383ffff */
.L_x_25:
[----:B------:R-:W-:Y:S05]  /*0280*/  @P0 EXIT ;  /* 0x000000000000094d */ /* 0x000fea0003800000 */
[----:B------:R-:W-:Y:S01]  /*0290*/  LDS R4, [R2+0x80] ;  /* 0x0000800002047984 */ /* 0x000fe20000000800 */
[----:B------:R-:W-:-:S03]  /*02a0*/  ISETP.NE.AND P0, PT, R3, RZ, PT ;  /* 0x000000ff0300720c */ /* 0x000fc60003f05270 */
[----:B------:R-:W1:Y:S02]  /*02b0*/  LDS R5, [R2] ;  /* 0x0000000002057984 */ /* 0x000e640000000800 */
[----:B-1----:R-:W-:-:S05]  /*02c0*/  IADD3 R5, PT, PT, R4, R5, RZ ;  /* 0x0000000504057210 */ /* 0x002fca0007ffe0ff */
[----:B------:R-:W-:Y:S04]  /*02d0*/  STS [R2], R5 ;  /* 0x0000000502007388 */ /* 0x000fe80000000800 */
[----:B------:R-:W-:Y:S04]  /*02e0*/  LDS R4, [R2+0x40] ;  /* 0x0000400002047984 */ /* 0x000fe80000000800 */
[----:B------:R-:W1:Y:S02]  /*02f0*/  LDS R7, [R2] ;  /* 0x0000000002077984 */ /* 0x000e640000000800 */
[----:B-1----:R-:W-:-:S05]  /*0300*/  IMAD.IADD R7, R4, 0x1, R7 ;  /* 0x0000000104077824 */ /* 0x002fca00078e0207 */
[----:B------:R-:W-:Y:S04]  /*0310*/  STS [R2], R7 ;  /* 0x0000000702007388 */ /* 0x000fe80000000800 */
[----:B------:R-:W-:Y:S04]  /*0320*/  LDS R4, [R2+0x20] ;  /* 0x0000200002047984 */ /* 0x000fe80000000800 */
[----:B0-----:R-:W0:Y:S02]  /*0330*/  LDS R9, [R2] ;  /* 0x0000000002097984 */ /* 0x001e240000000800 */
[----:B0-----:R-:W-:-:S05]  /*0340*/  IADD3 R9, PT, PT, R4, R9, RZ ;  /* 0x0000000904097210 */ /* 0x001fca0007ffe0ff */
[----:B------:R-:W-:Y:S04]  /*0350*/  STS [R2], R9 ;  /* 0x0000000902007388 */ /* 0x000fe80000000800 */
[----:B------:R-:W-:Y:S04]  /*0360*/  LDS R4, [R2+0x10] ;  /* 0x0000100002047984 */ /* 0x000fe80000000800 */
[----:B------:R-:W0:Y:S02]  /*0370*/  LDS R11, [R2] ;  /* 0x00000000020b7984 */ /* 0x000e240000000800 */
[----:B0-----:R-:W-:-:S05]  /*0380*/  IMAD.IADD R11, R4, 0x1, R11 ;  /* 0x00000001040b7824 */ /* 0x001fca00078e020b */
[----:B------:R-:W-:Y:S04]  /*0390*/  STS [R2], R11 ;  /* 0x0000000b02007388 */ /* 0x000fe80000000800 */
[----:B------:R-:W-:Y:S04]  /*03a0*/  LDS R4, [R2+0x8] ;  /* 0x0000080002047984 */ /* 0x000fe80000000800 */
[----:B------:R-:W0:Y:S02]  /*03b0*/  LDS R5, [R2] ;  /* 0x0000000002057984 */ /* 0x000e240000000800 */
[----:B0-----:R-:W-:-:S05]  /*03c0*/  IADD3 R5, PT, PT, R4, R5, RZ ;  /* 0x0000000504057210 */ /* 0x001fca0007ffe0ff */
[----:B------:R-:W-:Y:S04]  /*03d0*/  STS [R2], R5 ;  /* 0x0000000502007388 */ /* 0x000fe80000000800 */
[----:B------:R-:W-:Y:S04]  /*03e0*/  LDS R4, [R2+0x4] ;  /* 0x0000040002047984 */ /* 0x000fe80000000800 */
[----:B------:R-:W0:Y:S02]  /*03f0*/  LDS R7, [R2] ;  /* 0x0000000002077984 */ /* 0x000e240000000800 */
[----:B0-----:R-:W-:-:S05]  /*0400*/  IMAD.IADD R7, R4, 0x1, R7 ;  /* 0x0000000104077824 */ /* 0x001fca00078e0207 */
[----:B------:R0:W-:Y:S01]  /*0410*/  STS [R2], R7 ;  /* 0x0000000702007388 */ /* 0x0001e20000000800 */
[----:B------:R-:W-:Y:S05]  /*0420*/  @P0 EXIT ;  /* 0x000000000000094d */ /* 0x000fea0003800000 */
[----:B------:R-:W1:Y:S01]  /*0430*/  S2UR UR5, SR_CgaCtaId ;  /* 0x00000000000579c3 */ /* 0x000e620000008800 */
[----:B------:R-:W-:-:S07]  /*0440*/  UMOV UR4, 0x400 ;  /* 0x0000040000047882 */ /* 0x000fce0000000000 */
[----:B0-----:R-:W0:Y:S01]  /*0450*/  LDC.64 R2, c[0x0][0x390] ;  /* 0x0000e400ff027b82 */ /* 0x001e220000000a00 */
[----:B-1----:R-:W-:Y:S01]  /*0460*/  ULEA UR4, UR5, UR4, 0x18 ;  /* 0x0000000405047291 */ /* 0x002fe2000f8ec0ff */
[----:B0-----:R-:W-:-:S08]  /*0470*/  IMAD.WIDE.U32 R2, R0, 0x4, R2 ;  /* 0x0000000400027825 */ /* 0x001fd000078e0002 */
[----:B------:R-:W0:Y:S02]  /*0480*/  LDS R4, [UR4] ;  /* 0x00000004ff047984 */ /* 0x000e240008000800 */
[----:B0-----:R-:W-:-:S05]  /*0490*/  I2FP.F32.S32 R5, R4 ;  /* 0x0000000400057245 */ /* 0x001fca0000201400 */
[----:B------:R-:W-:Y:S01]  /*04a0*/  STG.E desc[UR6][R2.64], R5 ;  /* 0x0000000502007986 */ /* 0x000fe2000c101906 */
[----:B------:R-:W-:Y:S05]  /*04b0*/  EXIT ;  /* 0x000000000000794d */ /* 0x000fea0003800000 */
.L_x_27:
        /* <DEDUP_REMOVED lines=12> */
.L_x_53:


//--------------------- .text._Z17Rhistogram_atomicPKfffijPf --------------------------
	.section	.text._Z17Rhistogram_atomicPKfffijPf,"ax",@progbits
	.align	128
        .global         _Z17Rhistogram_atomicPKfffijPf
        .type           _Z17Rhistogram_atomicPKfffijPf,@function
        .size           _Z17Rhistogram_atomicPKfffijPf,(.L_x_50 - _Z17Rhistogram_atomicPKfffijPf)
        .other          _Z17Rhistogram_atomicPKfffijPf,@"STO_CUDA_ENTRY STV_DEFAULT"
_Z17Rhistogram_atomicPKfffijPf:
.text._Z17Rhistogram_atomicPKfffijPf:
[----:B------:R-:W-:Y:S01]  /*0000*/  LDC R1, c[0x0][0x37c] ;  /* 0x0000df00ff017b82 */ /* 0x000fe20000000800 */
[----:B------:R-:W0:Y:S07]  /*0010*/  S2R R2, SR_TID.X ;  /* 0x0000000000027919 */ /* 0x000e2e0000002100 */
[----:B------:R-:W1:Y:S01]  /*0020*/  S2UR UR5, SR_CgaCtaId ;  /* 0x00000000000579c3 */ /* 0x000e620000008800 */
[----:B------:R-:W0:Y:S01]  /*0030*/  LDCU UR7, c[0x0][0x390] ;  /* 0x00007200ff0777ac */ /* 0x000e220008000800 */
[----:B------:R-:W-:Y:S01]  /*0040*/  BSSY.RECONVERGENT B0, `(.L_x_28) ;  /* 0x0000041000007945 */ /* 0x000fe20003800200 */
[----:B------:R-:W-:Y:S01]  /*0050*/  UMOV UR4, 0x400 ;  /* 0x0000040000047882 */ /* 0x000fe20000000000 */
[----:B------:R-:W2:Y:S04]  /*0060*/  LDCU.64 UR8, c[0x0][0x358] ;  /* 0x00006b00ff0877ac */ /* 0x000ea80008000a00 */
[----:B------:R-:W3:Y:S08]  /*0070*/  S2UR UR6, SR_CTAID.X ;  /* 0x00000000000679c3 */ /* 0x000ef00000002500 */
[----:B------:R-:W3:Y:S01]  /*0080*/  LDC R3, c[0x0][0x360] ;  /* 0x0000d800ff037b82 */ /* 0x000ee20000000800 */
[----:B-1----:R-:W-:Y:S01]  /*0090*/  ULEA UR4, UR5, UR4, 0x18 ;  /* 0x0000000405047291 */ /* 0x002fe2000f8ec0ff */
[----:B------:R-:W1:Y:S01]  /*00a0*/  LDCU UR5, c[0x0][0x394] ;  /* 0x00007280ff0577ac */ /* 0x000e620008000800 */
[----:B0-----:R-:W-:-:S04]  /*00b0*/  ISETP.GE.U32.AND P0, PT, R2, UR7, PT ;  /* 0x0000000702007c0c */ /* 0x001fc8000bf06070 */
[----:B------:R-:W-:Y:S01]  /*00c0*/  LEA R4, R2, UR4, 0x2 ;  /* 0x0000000402047c11 */ /* 0x000fe2000f8e10ff */
[----:B---3--:R-:W-:-:S08]  /*00d0*/  IMAD R3, R3, UR6, R2 ;  /* 0x0000000603037c24 */ /* 0x008fd0000f8e0202 */
[----:B------:R0:W-:Y:S01]  /*00e0*/  @!P0 STS [R4], RZ ;  /* 0x000000ff04008388 */ /* 0x0001e20000000800 */
[----:B------:R-:W-:Y:S01]  /*00f0*/  BAR.SYNC.DEFER_BLOCKING 0x0 ;  /* 0x0000000000007b1d */ /* 0x000fe20000010000 */
[----:B-1----:R-:W-:-:S13]  /*0100*/  ISETP.GE.U32.AND P0, PT, R3, UR5, PT ;  /* 0x0000000503007c0c */ /* 0x002fda000bf06070 */
[----:B0-2---:R-:W-:Y:S05]  /*0110*/  @P0 BRA `(.L_x_29) ;  /* 0x0000000000cc0947 */ /* 0x005fea0003800000 */
[----:B------:R-:W0:Y:S01]  /*0120*/  LDC.64 R6, c[0x0][0x380] ;  /* 0x0000e000ff067b82 */ /* 0x000e220000000a00 */
[----:B------:R-:W-:-:S07]  /*0130*/  IMAD.MOV.U32 R9, RZ, RZ, 0x3e055027 ;  /* 0x3e055027ff097424 */ /* 0x000fce00078e00ff */
[----:B------:R-:W1:Y:S01]  /*0140*/  LDC R10, c[0x0][0x388] ;  /* 0x0000e200ff0a7b82 */ /* 0x000e620000000800 */
[----:B0-----:R-:W-:-:S05]  /*0150*/  IMAD.WIDE.U32 R6, R3, 0x4, R6 ;  /* 0x0000000403067825 */ /* 0x001fca00078e0006 */
[----:B------:R-:W2:Y:S02]  /*0160*/  LDG.E R0, desc[UR8][R6.64] ;  /* 0x0000000806007981 */ /* 0x000ea4000c1e1900 */
[----:B--2---:R-:W-:-:S13]  /*0170*/  FSETP.GEU.AND P0, PT, R0, 1.175494350822287508e-38, PT ;  /* 0x008000000000780b */ /* 0x004fda0003f0e000 */
[----:B------:R-:W-:-:S04]  /*0180*/  @!P0 FMUL R0, R0, 8388608 ;  /* 0x4b00000000008820 */ /* 0x000fc80000400000 */
[----:B------:R-:W-:-:S05]  /*0190*/  VIADD R3, R0, 0xc0d55555 ;  /* 0xc0d5555500037836 */ /* 0x000fca0000000000 */
[----:B------:R-:W-:-:S04]  /*01a0*/  LOP3.LUT R5, R3, 0xff800000, RZ, 0xc0, !PT ;  /* 0xff80000003057812 */ /* 0x000fc800078ec0ff */
[----:B------:R-:W-:Y:S01]  /*01b0*/  I2FP.F32.S32 R6, R5 ;  /* 0x0000000500067245 */ /* 0x000fe20000201400 */
[----:B------:R-:W-:Y:S02]  /*01c0*/  IMAD.IADD R3, R0, 0x1, -R5 ;  /* 0x0000000100037824 */ /* 0x000fe400078e0a05 */
[----:B------:R-:W-:Y:S02]  /*01d0*/  IMAD.MOV.U32 R5, RZ, RZ, 0x7f800000 ;  /* 0x7f800000ff057424 */ /* 0x000fe400078e00ff */
[----:B------:R-:W-:-:S04]  /*01e0*/  FADD R8, R3, -1 ;  /* 0xbf80000003087421 */ /* 0x000fc80000000000 */
[----:B------:R-:W-:-:S04]  /*01f0*/  FFMA R3, R8, -R9, 0.14084610342979431152 ;  /* 0x3e1039f608037423 */ /* 0x000fc80000000809 */
[----:B------:R-:W-:-:S04]  /*0200*/  FFMA R3, R8, R3, -0.12148627638816833496 ;  /* 0xbdf8cdcc08037423 */ /* 0x000fc80000000003 */
[----:B------:R-:W-:-:S04]  /*0210*/  FFMA R3, R8, R3, 0.13980610668659210205 ;  /* 0x3e0f295508037423 */ /* 0x000fc80000000003 */
[----:B------:R-:W-:-:S04]  /*0220*/  FFMA R3, R8, R3, -0.16684235632419586182 ;  /* 0xbe2ad8b908037423 */ /* 0x000fc80000000003 */
[----:B------:R-:W-:-:S04]  /*0230*/  FFMA R3, R8, R3, 0.20012299716472625732 ;  /* 0x3e4ced0b08037423 */ /* 0x000fc80000000003 */
[----:B------:R-:W-:-:S04]  /*0240*/  FFMA R3, R8, R3, -0.24999669194221496582 ;  /* 0xbe7fff2208037423 */ /* 0x000fc80000000003 */
[----:B------:R-:W-:-:S04]  /*0250*/  FFMA R3, R8, R3, 0.33333182334899902344 ;  /* 0x3eaaaa7808037423 */ /* 0x000fc80000000003 */
[----:B------:R-:W-:Y:S01]  /*0260*/  FFMA R7, R8, R3, -0.5 ;  /* 0xbf00000008077423 */ /* 0x000fe20000000003 */
[----:B------:R-:W-:Y:S02]  /*0270*/  FSEL R3, RZ, -23, P0 ;  /* 0xc1b80000ff037808 */ /* 0x000fe40000000000 */
[----:B------:R-:W-:Y:S01]  /*0280*/  ISETP.GT.U32.AND P0, PT, R0, 0x7f7fffff, PT ;  /* 0x7f7fffff0000780c */ /* 0x000fe20003f04070 */
[----:B------:R-:W-:Y:S02]  /*0290*/  FMUL R7, R8, R7 ;  /* 0x0000000708077220 */ /* 0x000fe40000400000 */
[----:B------:R-:W-:Y:S02]  /*02a0*/  FFMA R3, R6, 1.1920928955078125e-07, R3 ;  /* 0x3400000006037823 */ /* 0x000fe40000000003 */
[----:B------:R-:W-:-:S04]  /*02b0*/  FFMA R8, R8, R7, R8 ;  /* 0x0000000708087223 */ /* 0x000fc80000000008 */
[----:B------:R-:W-:-:S04]  /*02c0*/  FFMA R3, R3, 0.69314718246459960938, R8 ;  /* 0x3f31721803037823 */ /* 0x000fc80000000008 */
[C---:B------:R-:W-:Y:S01]  /*02d0*/  @P0 FFMA R3, R0.reuse, R5, +INF ;  /* 0x7f80000000030423 */ /* 0x040fe20000000005 */
[----:B------:R-:W-:-:S03]  /*02e0*/  FSETP.NEU.AND P0, PT, R0, RZ, PT ;  /* 0x000000ff0000720b */ /* 0x000fc60003f0d000 */
[----:B------:R-:W-:-:S05]  /*02f0*/  FMUL R3, R3, 0.43429449200630187988 ;  /* 0x3ede5bd903037820 */ /* 0x000fca0000400000 */
[----:B------:R-:W-:-:S04]  /*0300*/  FSEL R3, R3, -INF , P0 ;  /* 0xff80000003037808 */ /* 0x000fc80000000000 */
[----:B-1----:R-:W-:-:S13]  /*0310*/  FSETP.GT.AND P0, PT, R3, R10, PT ;  /* 0x0000000a0300720b */ /* 0x002fda0003f04000 */
[----:B------:R-:W-:Y:S05]  /*0320*/  @!P0 BRA `(.L_x_29) ;  /* 0x0000000000488947 */ /* 0x000fea0003800000 */
[----:B------:R-:W0:Y:S01]  /*0330*/  LDC R7, c[0x0][0x38c] ;  /* 0x0000e300ff077b82 */ /* 0x000e220000000800 */
[----:B------:R-:W-:Y:S01]  /*0340*/  FADD R0, R3, -R10 ;  /* 0x8000000a03007221 */ /* 0x000fe20000000000 */
        /* <DEDUP_REMOVED lines=10> */
[----:B------:R-:W-:Y:S05]  /*03f0*/  CALL.REL.NOINC `($__internal_1_$__cuda_sm3x_div_rn_noftz_f32_slowpath) ;  /* 0x0000000000407944 */ /* 0x000fea0003c00000 */
[----:B------:R-:W-:-:S07]  /*0400*/  IMAD.MOV.U32 R3, RZ, RZ, R0 ;  /* 0x000000ffff037224 */ /* 0x000fce00078e0000 */
.L_x_31:
[----:B------:R-:W-:Y:S05]  /*0410*/  BSYNC.RECONVERGENT B1 ;  /* 0x0000000000017941 */ /* 0x000fea0003800200 */
.L_x_30:
[----:B------:R-:W0:Y:S02]  /*0420*/  F2I.FLOOR.NTZ R3, R3 ;  /* 0x0000000300037305 */ /* 0x000e240000207100 */
[----:B0-----:R-:W-:-:S05]  /*0430*/  LEA R0, R3, UR4, 0x2 ;  /* 0x0000000403007c11 */ /* 0x001fca000f8e10ff */
[----:B------:R0:W-:Y:S02]  /*0440*/  ATOMS.POPC.INC.32 RZ, [R0+URZ] ;  /* 0x0000000000ff7f8c */ /* 0x0001e4000d8000ff */
.L_x_29:
[----:B------:R-:W-:Y:S05]  /*0450*/  BSYNC.RECONVERGENT B0 ;  /* 0x0000000000007941 */ /* 0x000fea0003800200 */
.L_x_28:
[----:B------:R-:W1:Y:S02]  /*0460*/  LDC R3, c[0x0][0x390] ;  /* 0x0000e400ff037b82 */ /* 0x000e640000000800 */
[----:B-1----:R-:W-:-:S13]  /*0470*/  ISETP.GE.U32.AND P0, PT, R2, R3, PT ;  /* 0x000000030200720c */ /* 0x002fda0003f06070 */
[----:B------:R-:W-:Y:S05]  /*0480*/  @P0 EXIT ;  /* 0x000000000000094d */ /* 0x000fea0003800000 */
[----:B------:R-:W1:Y:S01]  /*0490*/  LDS R4, [R4] ;  /* 0x0000000004047984 */ /* 0x000e620000000800 */
[----:B------:R-:W2:Y:S01]  /*04a0*/  LDC.64 R6, c[0x0][0x398] ;  /* 0x0000e600ff067b82 */ /* 0x000ea20000000a00 */
[----:B------:R-:W-:-:S04]  /*04b0*/  IMAD R3, R3, UR6, R2 ;  /* 0x0000000603037c24 */ /* 0x000fc8000f8e0202 */
[----:B--2---:R-:W-:Y:S01]  /*04c0*/  IMAD.WIDE.U32 R2, R3, 0x4, R6 ;  /* 0x0000000403027825 */ /* 0x004fe200078e0006 */
[----:B-1----:R-:W-:-:S05]  /*04d0*/  I2FP.F32.U32 R5, R4 ;  /* 0x0000000400057245 */ /* 0x002fca0000201000 */
[----:B------:R-:W-:Y:S01]  /*04e0*/  STG.E desc[UR8][R2.64], R5 ;  /* 0x0000000502007986 */ /* 0x000fe2000c101908 */
[----:B------:R-:W-:Y:S05]  /*04f0*/  EXIT ;  /* 0x000000000000794d */ /* 0x000fea0003800000 */
        .weak           $__internal_1_$__cuda_sm3x_div_rn_noftz_f32_slowpath
        .type           $__internal_1_$__cuda_sm3x_div_rn_noftz_f32_slowpath,@function
        .size           $__internal_1_$__cuda_sm3x_div_rn_noftz_f32_slowpath,(.L_x_50 - $__internal_1_$__cuda_sm3x_div_rn_noftz_f32_slowpath)
$__internal_1_$__cuda_sm3x_div_rn_noftz_f32_slowpath:
[----:B------:R-:W0:Y:S01]  /*0500*/  LDC R3, c[0x0][0x38c] ;  /* 0x0000e300ff037b82 */ /* 0x000e220000000800 */
[--C-:B------:R-:W-:Y:S01]  /*0510*/  SHF.R.U32.HI R5, RZ, 0x17, R0.reuse ;  /* 0x00000017ff057819 */ /* 0x100fe20000011600 */
[----:B------:R-:W1:Y:S01]  /*0520*/  LDCU UR5, c[0x0][0x38c] ;  /* 0x00007180ff0577ac */ /* 0x000e620008000800 */
[----:B------:R-:W-:Y:S01]  /*0530*/  BSSY.RECONVERGENT B2, `(.L_x_32) ;  /* 0x0000064000027945 */ /* 0x000fe20003800200 */
[----:B------:R-:W-:Y:S01]  /*0540*/  IMAD.MOV.U32 R8, RZ, RZ, R0 ;  /* 0x000000ffff087224 */ /* 0x000fe200078e0000 */
[----:B------:R-:W-:-:S05]  /*0550*/  LOP3.LUT R5, R5, 0xff, RZ, 0xc0, !PT ;  /* 0x000000ff05057812 */ /* 0x000fca00078ec0ff */
[----:B------:R-:W-:Y:S02]  /*0560*/  VIADD R11, R5, 0xffffffff ;  /* 0xffffffff050b7836 */ /* 0x000fe40000000000 */
        /* <DEDUP_REMOVED lines=26> */
[----:B------:R-:W-:Y:S01]  /*0710*/  @P0 IMAD.MOV.U32 R10, RZ, RZ, RZ ;  /* 0x000000ffff0a0224 */ /* 0x000fe200078e00ff */
[----:B------:R-:W-:Y:S01]  /*0720*/  @!P0 MOV R10, 0xffffffc0 ;  /* 0xffffffc0000a8802 */ /* 0x000fe20000000f00 */
[----:B------:R-:W-:Y:S01]  /*0730*/  @!P0 FFMA R8, R0, 1.84467440737095516160e+19, RZ ;  /* 0x5f80000000088823 */ /* 0x000fe200000000ff */
[----:B------:R-:W-:-:S03]  /*0740*/  @!P1 FFMA R9, R3, 1.84467440737095516160e+19, RZ ;  /* 0x5f80000003099823 */ /* 0x000fc600000000ff */
[----:B------:R-:W-:-:S07]  /*0750*/  @!P1 VIADD R10, R10, 0x40 ;  /* 0x000000400a0a9836 */ /* 0x000fce0000000000 */
.L_x_33:
[----:B------:R-:W-:Y:S01]  /*0760*/  LEA R0, R7, 0xc0800000, 0x17 ;  /* 0xc080000007007811 */ /* 0x000fe200078eb8ff */
[----:B------:R-:W-:Y:S01]  /*0770*/  VIADD R5, R5, 0xffffff81 ;  /* 0xffffff8105057836 */ /* 0x000fe20000000000 */
[----:B------:R-:W-:Y:S03]  /*0780*/  BSSY.RECONVERGENT B3, `(.L_x_38) ;  /* 0x0000035000037945 */ /* 0x000fe60003800200 */
[----:B------:R-:W-:Y:S02]  /*0790*/  IMAD.IADD R9, R9, 0x1, -R0 ;  /* 0x0000000109097824 */ /* 0x000fe400078e0a00 */
[C---:B------:R-:W-:Y:S01]  /*07a0*/  IMAD R0, R5.reuse, -0x800000, R8 ;  /* 0xff80000005007824 */ /* 0x040fe200078e0208 */
[----:B------:R-:W-:Y:S01]  /*07b0*/  IADD3 R5, PT, PT, R5, 0x7f, -R7 ;  /* 0x0000007f05057810 */ /* 0x000fe20007ffe807 */
[----:B------:R-:W0:Y:S01]  /*07c0*/  MUFU.RCP R3, R9 ;  /* 0x0000000900037308 */ /* 0x000e220000001000 */
[----:B------:R-:W-:-:S03]  /*07d0*/  FADD.FTZ R11, -R9, -RZ ;  /* 0x800000ff090b7221 */ /* 0x000fc60000010100 */
[----:B------:R-:W-:Y:S02]  /*07e0*/  IMAD.IADD R5, R5, 0x1, R10 ;  /* 0x0000000105057824 */ /* 0x000fe400078e020a */
        /* <DEDUP_REMOVED lines=20> */
[CCC-:B------:R-:W-:Y:S01]  /*0930*/  FFMA.RZ R3, R12.reuse, R8.reuse, R13.reuse ;  /* 0x000000080c037223 */ /* 0x1c0fe2000000c00d */
[C---:B------:R-:W-:Y:S02]  /*0940*/  IADD3 R10, PT, PT, R7.reuse, 0x20, RZ ;  /* 0x00000020070a7810 */ /* 0x040fe40007ffe0ff */
[----:B------:R-:W-:Y:S02]  /*0950*/  ISETP.NE.AND P2, PT, R7, RZ, PT ;  /* 0x000000ff0700720c */ /* 0x000fe40003f45270 */
[----:B------:R-:W-:Y:S01]  /*0960*/  LOP3.LUT R5, R3, 0x7fffff, RZ, 0xc0, !PT ;  /* 0x007fffff03057812 */ /* 0x000fe200078ec0ff */
[CCC-:B------:R-:W-:Y:S01]  /*0970*/  FFMA.RP R3, R12.reuse, R8.reuse, R13.reuse ;  /* 0x000000080c037223 */ /* 0x1c0fe2000000800d */
[----:B------:R-:W-:Y:S01]  /*0980*/  FFMA.RM R8, R12, R8, R13 ;  /* 0x000000080c087223 */ /* 0x000fe2000000400d */
[----:B------:R-:W-:Y:S01]  /*0990*/  ISETP.NE.AND P1, PT, R7, RZ, PT ;  /* 0x000000ff0700720c */ /* 0x000fe20003f25270 */
[----:B------:R-:W-:Y:S01]  /*09a0*/  IMAD.MOV R7, RZ, RZ, -R7 ;  /* 0x000000ffff077224 */ /* 0x000fe200078e0a07 */
[----:B------:R-:W-:-:S02]  /*09b0*/  LOP3.LUT R5, R5, 0x800000, RZ, 0xfc, !PT ;  /* 0x0080000005057812 */ /* 0x000fc400078efcff */
[----:B------:R-:W-:Y:S02]  /*09c0*/  FSETP.NEU.FTZ.AND P0, PT, R3, R8, PT ;  /* 0x000000080300720b */ /* 0x000fe40003f1d000 */
[----:B------:R-:W-:Y:S02]  /*09d0*/  SHF.L.U32 R10, R5, R10, RZ ;  /* 0x0000000a050a7219 */ /* 0x000fe400000006ff */
[----:B------:R-:W-:Y:S02]  /*09e0*/  SEL R8, R7, RZ, P2 ;  /* 0x000000ff07087207 */ /* 0x000fe40001000000 */
[----:B------:R-:W-:Y:S02]  /*09f0*/  ISETP.NE.AND P1, PT, R10, RZ, P1 ;  /* 0x000000ff0a00720c */ /* 0x000fe40000f25270 */
[----:B------:R-:W-:Y:S02]  /*0a00*/  SHF.R.U32.HI R8, RZ, R8, R5 ;  /* 0x00000008ff087219 */ /* 0x000fe40000011605 */
[----:B------:R-:W-:-:S02]  /*0a10*/  PLOP3.LUT P0, PT, P0, P1, PT, 0xf8, 0x8f ;  /* 0x00000000008f781c */ /* 0x000fc40000703f70 */
[----:B------:R-:W-:Y:S02]  /*0a20*/  SHF.R.U32.HI R10, RZ, 0x1, R8 ;  /* 0x00000001ff0a7819 */ /* 0x000fe40000011608 */
[----:B------:R-:W-:-:S04]  /*0a30*/  SEL R3, RZ, 0x1, !P0 ;  /* 0x00000001ff037807 */ /* 0x000fc80004000000 */
[----:B------:R-:W-:-:S04]  /*0a40*/  LOP3.LUT R3, R3, 0x1, R10, 0xf8, !PT ;  /* 0x0000000103037812 */ /* 0x000fc800078ef80a */
[----:B------:R-:W-:-:S05]  /*0a50*/  LOP3.LUT R3, R3, R8, RZ, 0xc0, !PT ;  /* 0x0000000803037212 */ /* 0x000fca00078ec0ff */
[----:B------:R-:W-:-:S05]  /*0a60*/  IMAD.IADD R3, R10, 0x1, R3 ;  /* 0x000000010a037824 */ /* 0x000fca00078e0203 */
[----:B------:R-:W-:Y:S01]  /*0a70*/  LOP3.LUT R0, R3, R0, RZ, 0xfc, !PT ;  /* 0x0000000003007212 */ /* 0x000fe200078efcff */
[----:B------:R-:W-:Y:S06]  /*0a80*/  BRA `(.L_x_41) ;  /* 0x0000000000107947 */ /* 0x000fec0003800000 */
.L_x_40:
[----:B------:R-:W-:-:S04]  /*0a90*/  LOP3.LUT R0, R0, 0x80000000, RZ, 0xc0, !PT ;  /* 0x8000000000007812 */ /* 0x000fc800078ec0ff */
[----:B------:R-:W-:Y:S01]  /*0aa0*/  LOP3.LUT R0, R0, 0x7f800000, RZ, 0xfc, !PT ;  /* 0x7f80000000007812 */ /* 0x000fe200078efcff */
[----:B------:R-:W-:Y:S06]  /*0ab0*/  BRA `(.L_x_41) ;  /* 0x0000000000047947 */ /* 0x000fec0003800000 */
.L_x_39:
[----:B------:R-:W-:-:S07]  /*0ac0*/  IMAD R0, R5, 0x800000, R0 ;  /* 0x0080000005007824 */ /* 0x000fce00078e0200 */
.L_x_41:
[----:B------:R-:W-:Y:S05]  /*0ad0*/  BSYNC.RECONVERGENT B3 ;  /* 0x0000000000037941 */ /* 0x000fea0003800200 */
.L_x_38:
[----:B------:R-:W-:Y:S05]  /*0ae0*/  BRA `(.L_x_42) ;  /* 0x0000000000207947 */ /* 0x000fea0003800000 */
.L_x_37:
[----:B------:R-:W-:-:S04]  /*0af0*/  LOP3.LUT R0, R9, 0x80000000, R8, 0x48, !PT ;  /* 0x8000000009007812 */ /* 0x000fc800078e4808 */
[----:B------:R-:W-:Y:S01]  /*0b00*/  LOP3.LUT R0, R0, 0x7f800000, RZ, 0xfc, !PT ;  /* 0x7f80000000007812 */ /* 0x000fe200078efcff */
[----:B------:R-:W-:Y:S06]  /*0b10*/  BRA `(.L_x_42) ;  /* 0x0000000000147947 */ /* 0x000fec0003800000 */
.L_x_36:
[----:B------:R-:W-:Y:S01]  /*0b20*/  LOP3.LUT R0, R9, 0x80000000, R8, 0x48, !PT ;  /* 0x8000000009007812 */ /* 0x000fe200078e4808 */
[----:B------:R-:W-:Y:S06]  /*0b30*/  BRA `(.L_x_42) ;  /* 0x00000000000c7947 */ /* 0x000fec0003800000 */
.L_x_35:
[----:B------:R-:W0:Y:S01]  /*0b40*/  MUFU.RSQ R0, -QNAN ;  /* 0xffc0000000007908 */ /* 0x000e220000001400 */
[----:B------:R-:W-:Y:S05]  /*0b50*/  BRA `(.L_x_42) ;  /* 0x0000000000047947 */ /* 0x000fea0003800000 */
.L_x_34:
[----:B------:R-:W-:-:S07]  /*0b60*/  FADD.FTZ R0, R0, R3 ;  /* 0x0000000300007221 */ /* 0x000fce0000010000 */
.L_x_42:
[----:B------:R-:W-:Y:S05]  /*0b70*/  BSYNC.RECONVERGENT B2 ;  /* 0x0000000000027941 */ /* 0x000fea0003800200 */
.L_x_32:
[----:B------:R-:W-:-:S04]  /*0b80*/  IMAD.MOV.U32 R7, RZ, RZ, 0x0 ;  /* 0x00000000ff077424 */ /* 0x000fc800078e00ff */
[----:B0-----:R-:W-:Y:S05]  /*0b90*/  RET.REL.NODEC R6 `(_Z17Rhistogram_atomicPKfffijPf) ;  /* 0xfffffff406187950 */ /* 0x001fea0003c3ffff */
.L_x_43:
        /* <DEDUP_REMOVED lines=14> */
.L_x_50:


//--------------------- .text._Z7GridMaxiPKfPf    --------------------------
	.section	.text._Z7GridMaxiPKfPf,"ax",@progbits
	.align	128
        .global         _Z7GridMaxiPKfPf
        .type           _Z7GridMaxiPKfPf,@function
        .size           _Z7GridMaxiPKfPf,(.L_x_55 - _Z7GridMaxiPKfPf)
        .other          _Z7GridMaxiPKfPf,@"STO_CUDA_ENTRY STV_DEFAULT"
_Z7GridMaxiPKfPf:
.text._Z7GridMaxiPKfPf:
[----:B------:R-:W-:Y:S01]  /*0000*/  LDC R1, c[0x0][0x37c] ;  /* 0x0000df00ff017b82 */ /* 0x000fe20000000800 */
[----:B------:R-:W0:Y:S01]  /*0010*/  S2R R0, SR_CTAID.X ;  /* 0x0000000000007919 */ /* 0x000e220000002500 */
[----:B------:R-:W0:Y:S01]  /*0020*/  LDCU UR8, c[0x0][0x360] ;  /* 0x00006c00ff0877ac */ /* 0x000e220008000800 */
[----:B------:R-:W0:Y:S01]  /*0030*/  S2R R3, SR_TID.X ;  /* 0x0000000000037919 */ /* 0x000e220000002100 */
[----:B------:R-:W1:Y:S01]  /*0040*/  LDCU UR4, c[0x0][0x380] ;  /* 0x00007000ff0477ac */ /* 0x000e620008000800 */
[----:B------:R-:W2:Y:S01]  /*0050*/  LDCU.64 UR6, c[0x0][0x358] ;  /* 0x00006b00ff0677ac */ /* 0x000ea20008000a00 */
[----:B0-----:R-:W-:-:S05]  /*0060*/  IMAD R7, R0, UR8, R3 ;  /* 0x0000000800077c24 */ /* 0x001fca000f8e0203 */
[----:B-1----:R-:W-:-:S13]  /*0070*/  ISETP.GE.U32.AND P0, PT, R7, UR4, PT ;  /* 0x0000000407007c0c */ /* 0x002fda000bf06070 */
[----:B------:R-:W0:Y:S02]  /*0080*/  @!P0 LDC.64 R4, c[0x0][0x388] ;  /* 0x0000e200ff048b82 */ /* 0x000e240000000a00 */
[----:B0-----:R-:W-:-:S06]  /*0090*/  @!P0 IMAD.WIDE.U32 R4, R7, 0x4, R4 ;  /* 0x0000000407048825 */ /* 0x001fcc00078e0004 */
[----:B--2---:R-:W2:Y:S01]  /*00a0*/  @!P0 LDG.E R5, desc[UR6][R4.64] ;  /* 0x0000000604058981 */ /* 0x004ea2000c1e1900 */
[----:B------:R-:W0:Y:S01]  /*00b0*/  S2UR UR5, SR_CgaCtaId ;  /* 0x00000000000579c3 */ /* 0x000e220000008800 */
[----:B------:R-:W-:Y:S01]  /*00c0*/  UMOV UR4, 0x400 ;  /* 0x0000040000047882 */ /* 0x000fe20000000000 */
[----:B------:R-:W-:Y:S01]  /*00d0*/  IMAD.U32 R6, RZ, RZ, UR8 ;  /* 0x00000008ff067e24 */ /* 0x000fe2000f8e00ff */
[----:B0-----:R-:W-:-:S06]  /*00e0*/  ULEA UR4, UR5, UR4, 0x18 ;  /* 0x0000000405047291 */ /* 0x001fcc000f8ec0ff */
[----:B------:R-:W-:-:S05]  /*00f0*/  LEA R2, R3, UR4, 0x2 ;  /* 0x0000000403027c11 */ /* 0x000fca000f8e10ff */
[----:B--2---:R0:W-:Y:S04]  /*0100*/  @!P0 STS [R2], R5 ;  /* 0x0000000502008388 */ /* 0x0041e80000000800 */
[----:B------:R0:W-:Y:S01]  /*0110*/  @P0 STS [R2], RZ ;  /* 0x000000ff02000388 */ /* 0x0001e20000000800 */
[----:B------:R-:W-:Y:S01]  /*0120*/  BAR.SYNC.DEFER_BLOCKING 0x0 ;  /* 0x0000000000007b1d */ /* 0x000fe20000010000 */
[----:B------:R-:W-:-:S13]  /*0130*/  ISETP.GE.U32.AND P0, PT, R6, 0x42, PT ;  /* 0x000000420600780c */ /* 0x000fda0003f06070 */
[----:B0-----:R-:W-:Y:S05]  /*0140*/  @!P0 BRA `(.L_x_44) ;  /* 0x0000000000388947 */ /* 0x001fea0003800000 */
.L_x_47:
[--C-:B------:R-:W-:Y:S01]  /*0150*/  IMAD.MOV.U32 R7, RZ, RZ, R6.reuse ;  /* 0x000000ffff077224 */ /* 0x100fe200078e0006 */
[----:B------:R-:W-:Y:S01]  /*0160*/  SHF.R.U32.HI R6, RZ, 0x1, R6 ;  /* 0x00000001ff067819 */ /* 0x000fe20000011606 */
[----:B------:R-:W-:Y:S03]  /*0170*/  BSSY.RECONVERGENT B0, `(.L_x_45) ;  /* 0x0000008000007945 */ /* 0x000fe60003800200 */
[----:B------:R-:W-:-:S13]  /*0180*/  ISETP.GE.U32.AND P0, PT, R3, R6, PT ;  /* 0x000000060300720c */ /* 0x000fda0003f06070 */
[----:B0-----:R-:W-:Y:S05]  /*0190*/  @P0 BRA `(.L_x_46) ;  /* 0x0000000000140947 */ /* 0x001fea0003800000 */
[----:B------:R-:W-:Y:S01]  /*01a0*/  IMAD R5, R6, 0x4, R2 ;  /* 0x0000000406057824 */ /* 0x000fe200078e0202 */
[----:B------:R-:W-:Y:S05]  /*01b0*/  LDS R4, [R2] ;  /* 0x0000000002047984 */ /* 0x000fea0000000800 */
[----:B------:R-:W0:Y:S02]  /*01c0*/  LDS R5, [R5] ;  /* 0x0000000005057984 */ /* 0x000e240000000800 */
[----:B0-----:R-:W-:-:S13]  /*01d0*/  FSETP.GEU.AND P0, PT, R4, R5, PT ;  /* 0x000000050400720b */ /* 0x001fda0003f0e000 */
[----:B------:R0:W-:Y:S02]  /*01e0*/  @!P0 STS [R2], R5 ;  /* 0x0000000502008388 */ /* 0x0001e40000000800 */
.L_x_46:
[----:B------:R-:W-:Y:S05]  /*01f0*/  BSYNC.RECONVERGENT B0 ;  /* 0x0000000000007941 */ /* 0x000fea0003800200 */
.L_x_45:
[----:B------:R-:W-:Y:S01]  /*0200*/  BAR.SYNC.DEFER_BLOCKING 0x0 ;  /* 0x0000000000007b1d */ /* 0x000fe20000010000 */
[----:B------:R-:W-:-:S13]  /*0210*/  ISETP.GT.U32.AND P0, PT, R7, 0x83, PT ;  /* 0x000000830700780c */ /* 0x000fda0003f04070 */
[----:B------:R-:W-:Y:S05]  /*0220*/  @P0 BRA `(.L_x_47) ;  /* 0xfffffffc00c80947 */ /* 0x000fea000383ffff */
.L_x_44:
[----:B------:R-:W-:-:S13]  /*0230*/  ISETP.GT.U32.AND P0, PT, R3, 0x1f, PT ;  /* 0x0000001f0300780c */ /* 0x000fda0003f04070 */
[----:B------:R-:W-:Y:S05]  /*0240*/  @P0 EXIT ;  /* 0x000000000000094d */ /* 0x000fea0003800000 */
[----:B------:R-:W-:Y:S01]  /*0250*/  LDS R4, [R2] ;  /* 0x0000000002047984 */ /* 0x000fe20000000800 */
[----:B------:R-:W-:-:S03]  /*0260*/  ISETP.NE.AND P1, PT, R3, RZ, PT ;  /* 0x000000ff0300720c */ /* 0x000fc60003f25270 */
[----:B0-----:R-:W0:Y:S02]  /*0270*/  LDS R5, [R2+0x80] ;  /* 0x0000800002057984 */ /* 0x001e240000000800 */
[----:B0-----:R-:W-:-:S13]  /*0280*/  FSETP.GEU.AND P0, PT, R4, R5, PT ;  /* 0x000000050400720b */ /* 0x001fda0003f0e000 */
[----:B------:R-:W0:Y:S04]  /*0290*/  @!P0 LDS R5, [R2+0x80] ;  /* 0x0000800002058984 */ /* 0x000e280000000800 */
[----:B0-----:R-:W-:Y:S04]  /*02a0*/  @!P0 STS [R2], R5 ;  /* 0x0000000502008388 */ /* 0x001fe80000000800 */
[----:B------:R-:W-:Y:S04]  /*02b0*/  LDS R4, [R2] ;  /* 0x0000000002047984 */ /* 0x000fe80000000800 */
[----:B------:R-:W0:Y:S02]  /*02c0*/  LDS R7, [R2+0x40] ;  /* 0x0000400002077984 */ /* 0x000e240000000800 */
        /* <DEDUP_REMOVED lines=22> */
[----:B0-----:R0:W-:Y:S01]  /*0430*/  @!P0 STS [R2], R9 ;  /* 0x0000000902008388 */ /* 0x0011e20000000800 */
[----:B------:R-:W-:Y:S05]  /*0440*/  @P1 EXIT ;  /* 0x000000000000194d */ /* 0x000fea0003800000 */
[----:B------:R-:W1:Y:S01]  /*0450*/  S2UR UR5, SR_CgaCtaId ;  /* 0x00000000000579c3 */ /* 0x000e620000008800 */
[----:B------:R-:W-:-:S07]  /*0460*/  UMOV UR4, 0x400 ;  /* 0x0000040000047882 */ /* 0x000fce0000000000 */
[----:B0-----:R-:W0:Y:S01]  /*0470*/  LDC.64 R2, c[0x0][0x390] ;  /* 0x0000e400ff027b82 */ /* 0x001e220000000a00 */
[----:B-1----:R-:W-:Y:S01]  /*0480*/  ULEA UR4, UR5, UR4, 0x18 ;  /* 0x0000000405047291 */ /* 0x002fe2000f8ec0ff */
[----:B0-----:R-:W-:-:S08]  /*0490*/  IMAD.WIDE.U32 R2, R0, 0x4, R2 ;  /* 0x0000000400027825 */ /* 0x001fd000078e0002 */
[----:B------:R-:W0:Y:S04]  /*04a0*/  LDS R5, [UR4] ;  /* 0x00000004ff057984 */ /* 0x000e280008000800 */
[----:B0-----:R-:W-:Y:S01]  /*04b0*/  STG.E desc[UR6][R2.64], R5 ;  /* 0x0000000502007986 */ /* 0x001fe2000c101906 */
[----:B------:R-:W-:Y:S05]  /*04c0*/  EXIT ;  /* 0x000000000000794d */ /* 0x000fea0003800000 */
.L_x_48:
        /* <DEDUP_REMOVED lines=11> */
.L_x_55:


//--------------------- .nv.shared._Z15histogram_accumPKfiiPf --------------------------
	.section	.nv.shared._Z15histogram_accumPKfiiPf,"aw",@nobits
	.sectionflags	@""
	.align	16
	.zero		1024


//--------------------- .nv.shared.reserved.0     --------------------------
	.section	.nv.shared.reserved.0,"aw",@nobits
	.weak		__nv_reservedSMEM_offset_0_alias
	.size		__nv_reservedSMEM_offset_0_alias, 0, 64
	.other		__nv_reservedSMEM_offset_0_alias,@"STO_CUDA_RESERVED_SHARED STV_DEFAULT"
__nv_reservedSMEM_offset_0_alias:
	.zero		0
	.zero		64


//--------------------- .nv.shared._Z16histogram_atomicPKfffimPfPi --------------------------
	.section	.nv.shared._Z16histogram_atomicPKfffimPfPi,"aw",@nobits
	.sectionflags	@""
	.align	16
	.zero		1024


//--------------------- .nv.shared._Z10TotalHistoPKfjjPf --------------------------
	.section	.nv.shared._Z10TotalHistoPKfjjPf,"aw",@nobits
	.sectionflags	@""
	.align	16
	.zero		1024


//--------------------- .nv.shared._Z17Rhistogram_atomicPKfffijPf --------------------------
	.section	.nv.shared._Z17Rhistogram_atomicPKfffijPf,"aw",@nobits
	.sectionflags	@""
	.align	16
	.zero		1024


//--------------------- .nv.shared._Z7GridMaxiPKfPf --------------------------
	.section	.nv.shared._Z7GridMaxiPKfPf,"aw",@nobits
	.sectionflags	@""
	.align	16
	.zero		1024


//--------------------- .nv.constant0._Z15histogram_accumPKfiiPf --------------------------
	.section	.nv.constant0._Z15histogram_accumPKfiiPf,"a",@progbits
	.sectionflags	@""
	.align	4
.nv.constant0._Z15histogram_accumPKfiiPf:
	.zero		920


//--------------------- .nv.constant0._Z16histogram_atomicPKfffimPfPi --------------------------
	.section	.nv.constant0._Z16histogram_atomicPKfffimPfPi,"a",@progbits
	.sectionflags	@""
	.align	4
.nv.constant0._Z16histogram_atomicPKfffimPfPi:
	.zero		944


//--------------------- .nv.constant0._Z10TotalHistoPKfjjPf --------------------------
	.section	.nv.constant0._Z10TotalHistoPKfjjPf,"a",@progbits
	.sectionflags	@""
	.align	4
.nv.constant0._Z10TotalHistoPKfjjPf:
	.zero		920


//--------------------- .nv.constant0._Z17Rhistogram_atomicPKfffijPf --------------------------
	.section	.nv.constant0._Z17Rhistogram_atomicPKfffijPf,"a",@progbits
	.sectionflags	@""
	.align	4
.nv.constant0._Z17Rhistogram_atomicPKfffijPf:
	.zero		928


//--------------------- .nv.constant0._Z7GridMaxiPKfPf --------------------------
	.section	.nv.constant0._Z7GridMaxiPKfPf,"a",@progbits
	.sectionflags	@""
	.align	4
.nv.constant0._Z7GridMaxiPKfPf:
	.zero		920


//--------------------- SYMBOLS --------------------------

	.type		.nv.reservedSmem.offset0,@object
	.size		.nv.reservedSmem.offset0,0x4
	.type		.nv.reservedSmem.cap,@object
	.size		.nv.reservedSmem.cap,0x4
